	.target	sm_90a

	.elftype	@"ET_EXEC"


//--------------------- .note.nv.tkinfo           --------------------------
	.section	.note.nv.tkinfo,"",@"SHT_NOTE"
	.sectionflags	@"SHF_NOTE_NV_TKINFO"
	.tkinfo
        /*0018*/ 	.word	0x00000002
        /*0030*/ 	.string	""
        /*0030*/ 	.string	"ptxas"
        /*0030*/ 	.string	"Cuda compilation tools, release 13.0, V13.0.88"
        /*0030*/ 	.string	"Build cuda_13.0.r13.0/compiler.36424714_0"
        /*0030*/ 	.string	"-arch sm_90a -m 64 "



//--------------------- .note.nv.cuinfo           --------------------------
	.section	.note.nv.cuinfo,"",@"SHT_NOTE"
	.sectionflags	@"SHF_NOTE_NV_CUINFO"
        /*0018*/ 	.short	0x0002
        /*001a*/ 	.short	0x005a
        /*001c*/ 	.short	0x0082
	.zero		2


//--------------------- .nv.info                  --------------------------
	.section	.nv.info,"",@"SHT_CUDA_INFO"
	.align	4


	//----- nvinfo : EIATTR_REGCOUNT
	.align		4
        /*0000*/ 	.byte	0x04, 0x2f
        /*0002*/ 	.short	(.L_15 - .L_14)
	.align		4
.L_14:
        /*0004*/ 	.word	index@(_ZN7cutlass13device_kernelINS_4gemm6kernel13GemmUniversalIN4cute5tupleIJiiiiEEENS1_10collective13CollectiveMmaINS1_34MainloopSm90TmaGmmaWarpSpecializedILi6ENS5_IJNS4_1CILi1EEESB_SB_EEENS1_35KernelTmaWarpSpecializedCooperativeEEENS5_IJNSA_ILi192EEENSA_ILi96EEENSA_ILi128EEEEEEaNS5_IJlSB_lEEEaSJ_NS4_8TiledMMAINS4_8MMA_AtomIJNS4_4SM904GMMA26MMA_64x96x32_S32S8S8_SS_TNEEEENS4_6LayoutINS5_IJNSA_ILi2EEESB_SB_EEENS5_IJSB_NSA_ILi0EEEST_EEEEENS5_IJNS4_10UnderscoreESW_SW_EEEEENS4_13SM90_TMA_LOADENS4_14ComposedLayoutINS4_7SwizzleILi3ELi4ELi3EEENS4_18smem_ptr_flag_bitsILi8EEENSQ_INS5_IJNSA_ILi8EEESH_EEENS5_IJSH_SB_EEEEEEEvNS4_8identityESZ_S19_vS1A_EENS_8epilogue10collective6detail29Sm90TmaWarpSpecializedAdapterINS1D_15DefaultEpilogueIaSJ_SJ_NS1C_6thread17LinearCombinationIaLi1EiiLNS1H_9ScaleType4KindE0ELNS_15FloatRoundStyleE2EaEENS1_15EpilogueDefaultEEEEEvvEEEEvNT_6ParamsE)
        /*0008*/ 	.word	0x000000a8


	//----- nvinfo : EIATTR_FRAME_SIZE
	.align		4
.L_15:
        /*000c*/ 	.byte	0x04, 0x11
        /*000e*/ 	.short	(.L_17 - .L_16)
	.align		4
.L_16:
        /*0010*/ 	.word	index@(_ZN7cutlass13device_kernelINS_4gemm6kernel13GemmUniversalIN4cute5tupleIJiiiiEEENS1_10collective13CollectiveMmaINS1_34MainloopSm90TmaGmmaWarpSpecializedILi6ENS5_IJNS4_1CILi1EEESB_SB_EEENS1_35KernelTmaWarpSpecializedCooperativeEEENS5_IJNSA_ILi192EEENSA_ILi96EEENSA_ILi128EEEEEEaNS5_IJlSB_lEEEaSJ_NS4_8TiledMMAINS4_8MMA_AtomIJNS4_4SM904GMMA26MMA_64x96x32_S32S8S8_SS_TNEEEENS4_6LayoutINS5_IJNSA_ILi2EEESB_SB_EEENS5_IJSB_NSA_ILi0EEEST_EEEEENS5_IJNS4_10UnderscoreESW_SW_EEEEENS4_13SM90_TMA_LOADENS4_14ComposedLayoutINS4_7SwizzleILi3ELi4ELi3EEENS4_18smem_ptr_flag_bitsILi8EEENSQ_INS5_IJNSA_ILi8EEESH_EEENS5_IJSH_SB_EEEEEEEvNS4_8identityESZ_S19_vS1A_EENS_8epilogue10collective6detail29Sm90TmaWarpSpecializedAdapterINS1D_15DefaultEpilogueIaSJ_SJ_NS1C_6thread17LinearCombinationIaLi1EiiLNS1H_9ScaleType4KindE0ELNS_15FloatRoundStyleE2EaEENS1_15EpilogueDefaultEEEEEvvEEEEvNT_6ParamsE)
        /*0014*/ 	.word	0x00000000


	//----- nvinfo : EIATTR_MIN_STACK_SIZE
	.align		4
.L_17:
        /*0018*/ 	.byte	0x04, 0x12
        /*001a*/ 	.short	(.L_19 - .L_18)
	.align		4
.L_18:
        /*001c*/ 	.word	index@(_ZN7cutlass13device_kernelINS_4gemm6kernel13GemmUniversalIN4cute5tupleIJiiiiEEENS1_10collective13CollectiveMmaINS1_34MainloopSm90TmaGmmaWarpSpecializedILi6ENS5_IJNS4_1CILi1EEESB_SB_EEENS1_35KernelTmaWarpSpecializedCooperativeEEENS5_IJNSA_ILi192EEENSA_ILi96EEENSA_ILi128EEEEEEaNS5_IJlSB_lEEEaSJ_NS4_8TiledMMAINS4_8MMA_AtomIJNS4_4SM904GMMA26MMA_64x96x32_S32S8S8_SS_TNEEEENS4_6LayoutINS5_IJNSA_ILi2EEESB_SB_EEENS5_IJSB_NSA_ILi0EEEST_EEEEENS5_IJNS4_10UnderscoreESW_SW_EEEEENS4_13SM90_TMA_LOADENS4_14ComposedLayoutINS4_7SwizzleILi3ELi4ELi3EEENS4_18smem_ptr_flag_bitsILi8EEENSQ_INS5_IJNSA_ILi8EEESH_EEENS5_IJSH_SB_EEEEEEEvNS4_8identityESZ_S19_vS1A_EENS_8epilogue10collective6detail29Sm90TmaWarpSpecializedAdapterINS1D_15DefaultEpilogueIaSJ_SJ_NS1C_6thread17LinearCombinationIaLi1EiiLNS1H_9ScaleType4KindE0ELNS_15FloatRoundStyleE2EaEENS1_15EpilogueDefaultEEEEEvvEEEEvNT_6ParamsE)
        /*0020*/ 	.word	0x00000000
.L_19:


//--------------------- .nv.compat                --------------------------
	.section	.nv.compat,"",@"SHT_CUDA_COMPAT_INFO"
	.align	4
        /*0000*/ 	.byte	0x02, 0x09, 0x01, 0x00, 0x02, 0x02, 0x04, 0x00, 0x02, 0x05, 0x05, 0x00, 0x03, 0x07, 0x01, 0x01
        /*0010*/ 	.byte	0x02, 0x03, 0x01, 0x00, 0x02, 0x06, 0x01, 0x00, 0x04, 0x0b, 0x08, 0x00, 0x00, 0x00, 0x00, 0x00
        /*0020*/ 	.byte	0x00, 0x00, 0x00, 0x00


//--------------------- .nv.info._ZN7cutlass13device_kernelINS_4gemm6kernel13GemmUniversalIN4cute5tupleIJiiiiEEENS1_10collective13CollectiveMmaINS1_34MainloopSm90TmaGmmaWarpSpecializedILi6ENS5_IJNS4_1CILi1EEESB_SB_EEENS1_35KernelTmaWarpSpecializedCooperativeEEENS5_IJNSA_ILi192EEENSA_ILi96EEENSA_ILi128EEEEEEaNS5_IJlSB_lEEEaSJ_NS4_8TiledMMAINS4_8MMA_AtomIJNS4_4SM904GMMA26MMA_64x96x32_S32S8S8_SS_TNEEEENS4_6LayoutINS5_IJNSA_ILi2EEESB_SB_EEENS5_IJSB_NSA_ILi0EEEST_EEEEENS5_IJNS4_10UnderscoreESW_SW_EEEEENS4_13SM90_TMA_LOADENS4_14ComposedLayoutINS4_7SwizzleILi3ELi4ELi3EEENS4_18smem_ptr_flag_bitsILi8EEENSQ_INS5_IJNSA_ILi8EEESH_EEENS5_IJSH_SB_EEEEEEEvNS4_8identityESZ_S19_vS1A_EENS_8epilogue10collective6detail29Sm90TmaWarpSpecializedAdapterINS1D_15DefaultEpilogueIaSJ_SJ_NS1C_6thread17LinearCombinationIaLi1EiiLNS1H_9ScaleType4KindE0ELNS_15FloatRoundStyleE2EaEENS1_15EpilogueDefaultEEEEEvvEEEEvNT_6ParamsE --------------------------
	.section	.nv.info._ZN7cutlass13device_kernelINS_4gemm6kernel13GemmUniversalIN4cute5tupleIJiiiiEEENS1_10collective13CollectiveMmaINS1_34MainloopSm90TmaGmmaWarpSpecializedILi6ENS5_IJNS4_1CILi1EEESB_SB_EEENS1_35KernelTmaWarpSpecializedCooperativeEEENS5_IJNSA_ILi192EEENSA_ILi96EEENSA_ILi128EEEEEEaNS5_IJlSB_lEEEaSJ_NS4_8TiledMMAINS4_8MMA_AtomIJNS4_4SM904GMMA26MMA_64x96x32_S32S8S8_SS_TNEEEENS4_6LayoutINS5_IJNSA_ILi2EEESB_SB_EEENS5_IJSB_NSA_ILi0EEEST_EEEEENS5_IJNS4_10UnderscoreESW_SW_EEEEENS4_13SM90_TMA_LOADENS4_14ComposedLayoutINS4_7SwizzleILi3ELi4ELi3EEENS4_18smem_ptr_flag_bitsILi8EEENSQ_INS5_IJNSA_ILi8EEESH_EEENS5_IJSH_SB_EEEEEEEvNS4_8identityESZ_S19_vS1A_EENS_8epilogue10collective6detail29Sm90TmaWarpSpecializedAdapterINS1D_15DefaultEpilogueIaSJ_SJ_NS1C_6thread17LinearCombinationIaLi1EiiLNS1H_9ScaleType4KindE0ELNS_15FloatRoundStyleE2EaEENS1_15EpilogueDefaultEEEEEvvEEEEvNT_6ParamsE,"",@"SHT_CUDA_INFO"
	.sectionflags	@""
	.align	4


	//----- nvinfo : EIATTR_CUDA_API_VERSION
	.align		4
        /*0000*/ 	.byte	0x04, 0x37
        /*0002*/ 	.short	(.L_21 - .L_20)
.L_20:
        /*0004*/ 	.word	0x00000082


	//----- nvinfo : EIATTR_KPARAM_INFO
	.align		4
.L_21:
        /*0008*/ 	.byte	0x04, 0x17
        /*000a*/ 	.short	(.L_23 - .L_22)
.L_22:
        /*000c*/ 	.word	0x00000000
        /*0010*/ 	.short	0x0000
        /*0012*/ 	.short	0x0070
        /*0014*/ 	.byte	0x00, 0xf0, 0x01, 0x10


	//----- nvinfo : EIATTR_SPARSE_MMA_MASK
	.align		4
.L_23:
        /*0018*/ 	.byte	0x03, 0x50
        /*001a*/ 	.short	0x0000


	//----- nvinfo : EIATTR_MAXREG_COUNT
	.align		4
        /*001c*/ 	.byte	0x03, 0x1b
        /*001e*/ 	.short	0x00a8


	//----- nvinfo : EIATTR_NUM_BARRIERS
	.align		4
        /*0020*/ 	.byte	0x02, 0x4c
        /*0022*/ 	.byte	0x01
	.zero		1


	//----- nvinfo : EIATTR_EXTERNS
	.align		4
        /*0024*/ 	.byte	0x04, 0x0f
        /*0026*/ 	.short	(.L_25 - .L_24)


	//   ....[0]....
	.align		4
.L_24:
        /*0028*/ 	.word	index@(__assertfail)


	//----- nvinfo : EIATTR_MERCURY_ISA_VERSION
	.align		4
.L_25:
        /*002c*/ 	.byte	0x03, 0x5f
        /*002e*/ 	.short	0x0101


	//----- nvinfo : EIATTR_INT_WARP_WIDE_INSTR_OFFSETS
	.align		4
        /*0030*/ 	.byte	0x04, 0x31
        /*0032*/ 	.short	(.L_27 - .L_26)


	//   ....[0]....
.L_26:
        /*0034*/ 	.word	0x00000430


	//   ....[1]....
        /*0038*/ 	.word	0x00000440


	//   ....[2]....
        /*003c*/ 	.word	0x00000500


	//----- nvinfo : EIATTR_COOP_GROUP_MASK_REGIDS
	.align		4
.L_27:
        /*0040*/ 	.byte	0x04, 0x29
        /*0042*/ 	.short	(.L_29 - .L_28)


	//   ....[0]....
.L_28:
        /*0044*/ 	.word	0xffffffff


	//   ....[1]....
        /*0048*/ 	.word	0xffffffff


	//   ....[2]....
        /*004c*/ 	.word	0xffffffff


	//   ....[3]....
        /*0050*/ 	.word	0xffffffff


	//   ....[4]....
        /*0054*/ 	.word	0xffffffff


	//----- nvinfo : EIATTR_COOP_GROUP_INSTR_OFFSETS
	.align		4
.L_29:
        /*0058*/ 	.byte	0x04, 0x28
        /*005a*/ 	.short	(.L_31 - .L_30)


	//   ....[0]....
.L_30:
        /*005c*/ 	.word	0x00000060


	//   ....[1]....
        /*0060*/ 	.word	0x00000070


	//   ....[2]....
        /*0064*/ 	.word	0x00000130


	//   ....[3]....
        /*0068*/ 	.word	0x00000300


	//   ....[4]....
        /*006c*/ 	.word	0x000011b0


	//----- nvinfo : EIATTR_REG_RECONFIG
	.align		4
.L_31:
        /*0070*/ 	.byte	0x01, 0x54
	.zero		2


	//----- nvinfo : EIATTR_SYSCALL_OFFSETS
	.align		4
        /*0074*/ 	.byte	0x04, 0x46
        /*0076*/ 	.short	(.L_33 - .L_32)


	//   ....[0]....
.L_32:
        /*0078*/ 	.word	0x000013a0


	//----- nvinfo : EIATTR_MBARRIER_INSTR_OFFSETS
	.align		4
.L_33:
        /*007c*/ 	.byte	0x04, 0x39
        /*007e*/ 	.short	(.L_35 - .L_34)


	//   ....[0]....
.L_34:
        /*0080*/ 	.word	0x00000230
        /*0084*/ 	.word	0x000000ff
        /*0088*/ 	.word	0x00000000
        /*008c*/ 	.short	0x0100
        /*008e*/ 	.byte	0x08
	.zero		1


	//   ....[1]....
        /*0090*/ 	.word	0x00000240
        /*0094*/ 	.word	0x000000ff
        /*0098*/ 	.word	0x00000030
        /*009c*/ 	.short	0x0100
        /*009e*/ 	.byte	0x08
	.zero		1


	//   ....[2]....
        /*00a0*/ 	.word	0x00000250
        /*00a4*/ 	.word	0x000000ff
        /*00a8*/ 	.word	0x00000008
        /*00ac*/ 	.short	0x0100
        /*00ae*/ 	.byte	0x08
	.zero		1


	//   ....[3]....
        /*00b0*/ 	.word	0x00000260
        /*00b4*/ 	.word	0x000000ff
        /*00b8*/ 	.word	0x00000038
        /*00bc*/ 	.short	0x0100
        /*00be*/ 	.byte	0x08
	.zero		1


	//   ....[4]....
        /*00c0*/ 	.word	0x00000270
        /*00c4*/ 	.word	0x000000ff
        /*00c8*/ 	.word	0x00000010
        /*00cc*/ 	.short	0x0100
        /*00ce*/ 	.byte	0x08
	.zero		1


	//   ....[5]....
        /*00d0*/ 	.word	0x00000280
        /*00d4*/ 	.word	0x000000ff
        /*00d8*/ 	.word	0x00000040
        /*00dc*/ 	.short	0x0100
        /*00de*/ 	.byte	0x08
	.zero		1


	//   ....[6]....
        /*00e0*/ 	.word	0x00000290
        /*00e4*/ 	.word	0x000000ff
        /*00e8*/ 	.word	0x00000018
        /*00ec*/ 	.short	0x0100
        /*00ee*/ 	.byte	0x08
	.zero		1


	//   ....[7]....
        /*00f0*/ 	.word	0x000002a0
        /*00f4*/ 	.word	0x000000ff
        /*00f8*/ 	.word	0x00000048
        /*00fc*/ 	.short	0x0100
        /*00fe*/ 	.byte	0x08
	.zero		1


	//   ....[8]....
        /*0100*/ 	.word	0x000002b0
        /*0104*/ 	.word	0x000000ff
        /*0108*/ 	.word	0x00000020
        /*010c*/ 	.short	0x0100
        /*010e*/ 	.byte	0x08
	.zero		1


	//   ....[9]....
        /*0110*/ 	.word	0x000002c0
        /*0114*/ 	.word	0x000000ff
        /*0118*/ 	.word	0x00000050
        /*011c*/ 	.short	0x0100
        /*011e*/ 	.byte	0x08
	.zero		1


	//   ....[10]....
        /*0120*/ 	.word	0x000002d0
        /*0124*/ 	.word	0x000000ff
        /*0128*/ 	.word	0x00000028
        /*012c*/ 	.short	0x0100
        /*012e*/ 	.byte	0x08
	.zero		1


	//   ....[11]....
        /*0130*/ 	.word	0x000002e0
        /*0134*/ 	.word	0x000000ff
        /*0138*/ 	.word	0x00000058
        /*013c*/ 	.short	0x0100
        /*013e*/ 	.byte	0x08
	.zero		1


	//   ....[12]....
        /*0140*/ 	.word	0x00000580
        /*0144*/ 	.word	0x000000ff
        /*0148*/ 	.word	0x00000070
        /*014c*/ 	.short	0x0100
        /*014e*/ 	.byte	0x08
	.zero		1


	//   ....[13]....
        /*0150*/ 	.word	0x00000600
        /*0154*/ 	.word	0x000000ff
        /*0158*/ 	.word	0x00000078
        /*015c*/ 	.short	0x0100
        /*015e*/ 	.byte	0x08
	.zero		1


	//   ....[14]....
        /*0160*/ 	.word	0x00001470
        /*0164*/ 	.word	0x00000003
        /*0168*/ 	.word	0x00000000
        /*016c*/ 	.short	0x010a
        /*016e*/ 	.byte	0x3f
	.zero		1


	//   ....[15]....
        /*0170*/ 	.word	0x000014d0
        /*0174*/ 	.word	0x00000003
        /*0178*/ 	.word	0x00000000
        /*017c*/ 	.short	0x010a
        /*017e*/ 	.byte	0x3f
	.zero		1


	//   ....[16]....
        /*0180*/ 	.word	0x00001990
        /*0184*/ 	.word	0x00000005
        /*0188*/ 	.word	0x00000000
        /*018c*/ 	.short	0x010a
        /*018e*/ 	.byte	0x3f
	.zero		1


	//   ....[17]....
        /*0190*/ 	.word	0x000019d0
        /*0194*/ 	.word	0x00000005
        /*0198*/ 	.word	0x00000000
        /*019c*/ 	.short	0x010a
        /*019e*/ 	.byte	0x3f
	.zero		1


	//   ....[18]....
        /*01a0*/ 	.word	0x00001d70
        /*01a4*/ 	.word	0x00000004
        /*01a8*/ 	.word	0x00000000
        /*01ac*/ 	.short	0x0101
        /*01ae*/ 	.byte	0x3f
	.zero		1


	//   ....[19]....
        /*01b0*/ 	.word	0x00001f30
        /*01b4*/ 	.word	0x00000000
        /*01b8*/ 	.word	0x00000000
        /*01bc*/ 	.short	0x0101
        /*01be*/ 	.byte	0x3f
	.zero		1


	//   ....[20]....
        /*01c0*/ 	.word	0x00007c20
        /*01c4*/ 	.word	0x0000000e
        /*01c8*/ 	.word	0x00000030
        /*01cc*/ 	.short	0x010a
        /*01ce*/ 	.byte	0x3f
	.zero		1


	//   ....[21]....
        /*01d0*/ 	.word	0x00007fb0
        /*01d4*/ 	.word	0x00000006
        /*01d8*/ 	.word	0x00000078
        /*01dc*/ 	.short	0x0101
        /*01de*/ 	.byte	0x3f
	.zero		1


	//   ....[22]....
        /*01e0*/ 	.word	0x000086d0
        /*01e4*/ 	.word	0x00000007
        /*01e8*/ 	.word	0x00000000
        /*01ec*/ 	.short	0x010a
        /*01ee*/ 	.byte	0x3f
	.zero		1


	//   ....[23]....
        /*01f0*/ 	.word	0x00008750
        /*01f4*/ 	.word	0x00000009
        /*01f8*/ 	.word	0x00000000
        /*01fc*/ 	.short	0x010a
        /*01fe*/ 	.byte	0x3f
	.zero		1


	//   ....[24]....
        /*0200*/ 	.word	0x000087e0
        /*0204*/ 	.word	0x00000006
        /*0208*/ 	.word	0x00000000
        /*020c*/ 	.short	0x010a
        /*020e*/ 	.byte	0x3f
	.zero		1


	//   ....[25]....
        /*0210*/ 	.word	0x00008870
        /*0214*/ 	.word	0x00000009
        /*0218*/ 	.word	0x00000000
        /*021c*/ 	.short	0x010a
        /*021e*/ 	.byte	0x3f
	.zero		1


	//   ....[26]....
        /*0220*/ 	.word	0x00008900
        /*0224*/ 	.word	0x00000006
        /*0228*/ 	.word	0x00000000
        /*022c*/ 	.short	0x010a
        /*022e*/ 	.byte	0x3f
	.zero		1


	//   ....[27]....
        /*0230*/ 	.word	0x00008990
        /*0234*/ 	.word	0x00000003
        /*0238*/ 	.word	0x00000000
        /*023c*/ 	.short	0x010a
        /*023e*/ 	.byte	0x3f
	.zero		1


	//   ....[28]....
        /*0240*/ 	.word	0x000089f0
        /*0244*/ 	.word	0x00000003
        /*0248*/ 	.word	0x00000000
        /*024c*/ 	.short	0x010a
        /*024e*/ 	.byte	0x3f
	.zero		1


	//   ....[29]....
        /*0250*/ 	.word	0x00008a40
        /*0254*/ 	.word	0x00000005
        /*0258*/ 	.word	0x00000000
        /*025c*/ 	.short	0x010a
        /*025e*/ 	.byte	0x3f
	.zero		1


	//   ....[30]....
        /*0260*/ 	.word	0x00008b10
        /*0264*/ 	.word	0x0000000e
        /*0268*/ 	.word	0x00000030
        /*026c*/ 	.short	0x010a
        /*026e*/ 	.byte	0x3f
	.zero		1


	//   ....[31]....
        /*0270*/ 	.word	0x00008be0
        /*0274*/ 	.word	0x00000007
        /*0278*/ 	.word	0x00000000
        /*027c*/ 	.short	0x010a
        /*027e*/ 	.byte	0x3f
	.zero		1


	//   ....[32]....
        /*0280*/ 	.word	0x00008c30
        /*0284*/ 	.word	0x00000009
        /*0288*/ 	.word	0x00000000
        /*028c*/ 	.short	0x010a
        /*028e*/ 	.byte	0x3f
	.zero		1


	//   ....[33]....
        /*0290*/ 	.word	0x00008c80
        /*0294*/ 	.word	0x00000006
        /*0298*/ 	.word	0x00000000
        /*029c*/ 	.short	0x010a
        /*029e*/ 	.byte	0x3f
	.zero		1


	//   ....[34]....
        /*02a0*/ 	.word	0x00008cd0
        /*02a4*/ 	.word	0x00000009
        /*02a8*/ 	.word	0x00000000
        /*02ac*/ 	.short	0x010a
        /*02ae*/ 	.byte	0x3f
	.zero		1


	//   ....[35]....
        /*02b0*/ 	.word	0x00008d20
        /*02b4*/ 	.word	0x00000006
        /*02b8*/ 	.word	0x00000000
        /*02bc*/ 	.short	0x010a
        /*02be*/ 	.byte	0x3f
	.zero		1


	//----- nvinfo : EIATTR_NUM_MBARRIERS
	.align		4
.L_35:
        /*02c0*/ 	.byte	0x03, 0x38
        /*02c2*/ 	.short	0x000e


	//----- nvinfo : EIATTR_EXIT_INSTR_OFFSETS
	.align		4
        /*02c4*/ 	.byte	0x04, 0x1c
        /*02c6*/ 	.short	(.L_37 - .L_36)


	//   ....[0]....
.L_36:
        /*02c8*/ 	.word	0x000006a0


	//   ....[1]....
        /*02cc*/ 	.word	0x00000f70


	//   ....[2]....
        /*02d0*/ 	.word	0x00007300


	//   ....[3]....
        /*02d4*/ 	.word	0x00007930


	//   ....[4]....
        /*02d8*/ 	.word	0x000089e0


	//----- nvinfo : EIATTR_MAX_THREADS
	.align		4
.L_37:
        /*02dc*/ 	.byte	0x04, 0x05
        /*02de*/ 	.short	(.L_39 - .L_38)
.L_38:
        /*02e0*/ 	.word	0x00000180
        /*02e4*/ 	.word	0x00000001
        /*02e8*/ 	.word	0x00000001


	//----- nvinfo : EIATTR_CRS_STACK_SIZE
	.align		4
.L_39:
        /*02ec*/ 	.byte	0x04, 0x1e
        /*02ee*/ 	.short	(.L_41 - .L_40)
.L_40:
        /*02f0*/ 	.word	0x00000000


	//----- nvinfo : EIATTR_CBANK_PARAM_SIZE
	.align		4
.L_41:
        /*02f4*/ 	.byte	0x03, 0x19
        /*02f6*/ 	.short	0x0470


	//----- nvinfo : EIATTR_PARAM_CBANK
	.align		4
        /*02f8*/ 	.byte	0x04, 0x0a
        /*02fa*/ 	.short	(.L_43 - .L_42)
	.align		4
.L_42:
        /*02fc*/ 	.word	index@(.nv.constant0._ZN7cutlass13device_kernelINS_4gemm6kernel13GemmUniversalIN4cute5tupleIJiiiiEEENS1_10collective13CollectiveMmaINS1_34MainloopSm90TmaGmmaWarpSpecializedILi6ENS5_IJNS4_1CILi1EEESB_SB_EEENS1_35KernelTmaWarpSpecializedCooperativeEEENS5_IJNSA_ILi192EEENSA_ILi96EEENSA_ILi128EEEEEEaNS5_IJlSB_lEEEaSJ_NS4_8TiledMMAINS4_8MMA_AtomIJNS4_4SM904GMMA26MMA_64x96x32_S32S8S8_SS_TNEEEENS4_6LayoutINS5_IJNSA_ILi2EEESB_SB_EEENS5_IJSB_NSA_ILi0EEEST_EEEEENS5_IJNS4_10UnderscoreESW_SW_EEEEENS4_13SM90_TMA_LOADENS4_14ComposedLayoutINS4_7SwizzleILi3ELi4ELi3EEENS4_18smem_ptr_flag_bitsILi8EEENSQ_INS5_IJNSA_ILi8EEESH_EEENS5_IJSH_SB_EEEEEEEvNS4_8identityESZ_S19_vS1A_EENS_8epilogue10collective6detail29Sm90TmaWarpSpecializedAdapterINS1D_15DefaultEpilogueIaSJ_SJ_NS1C_6thread17LinearCombinationIaLi1EiiLNS1H_9ScaleType4KindE0ELNS_15FloatRoundStyleE2EaEENS1_15EpilogueDefaultEEEEEvvEEEEvNT_6ParamsE)
        /*0300*/ 	.short	0x0210
        /*0302*/ 	.short	0x0470


	//----- nvinfo : EIATTR_SW_WAR
	.align		4
.L_43:
        /*0304*/ 	.byte	0x04, 0x36
        /*0306*/ 	.short	(.L_45 - .L_44)
.L_44:
        /*0308*/ 	.word	0x00000008
.L_45:


//--------------------- .nv.callgraph             --------------------------
	.section	.nv.callgraph,"",@"SHT_CUDA_CALLGRAPH"
	.align	4
	.sectionentsize	8
	.align		4
        /*0000*/ 	.word	0x00000000
	.align		4
        /*0004*/ 	.word	0xffffffff
	.align		4
        /*0008*/ 	.word	index@(_ZN7cutlass13device_kernelINS_4gemm6kernel13GemmUniversalIN4cute5tupleIJiiiiEEENS1_10collective13CollectiveMmaINS1_34MainloopSm90TmaGmmaWarpSpecializedILi6ENS5_IJNS4_1CILi1EEESB_SB_EEENS1_35KernelTmaWarpSpecializedCooperativeEEENS5_IJNSA_ILi192EEENSA_ILi96EEENSA_ILi128EEEEEEaNS5_IJlSB_lEEEaSJ_NS4_8TiledMMAINS4_8MMA_AtomIJNS4_4SM904GMMA26MMA_64x96x32_S32S8S8_SS_TNEEEENS4_6LayoutINS5_IJNSA_ILi2EEESB_SB_EEENS5_IJSB_NSA_ILi0EEEST_EEEEENS5_IJNS4_10UnderscoreESW_SW_EEEEENS4_13SM90_TMA_LOADENS4_14ComposedLayoutINS4_7SwizzleILi3ELi4ELi3EEENS4_18smem_ptr_flag_bitsILi8EEENSQ_INS5_IJNSA_ILi8EEESH_EEENS5_IJSH_SB_EEEEEEEvNS4_8identityESZ_S19_vS1A_EENS_8epilogue10collective6detail29Sm90TmaWarpSpecializedAdapterINS1D_15DefaultEpilogueIaSJ_SJ_NS1C_6thread17LinearCombinationIaLi1EiiLNS1H_9ScaleType4KindE0ELNS_15FloatRoundStyleE2EaEENS1_15EpilogueDefaultEEEEEvvEEEEvNT_6ParamsE)
	.align		4
        /*000c*/ 	.word	index@(__assertfail)
	.align		4
        /*0010*/ 	.word	0x00000000
	.align		4
        /*0014*/ 	.word	0xfffffffe
	.align		4
        /*0018*/ 	.word	0x00000000
	.align		4
        /*001c*/ 	.word	0xfffffffd
	.align		4
        /*0020*/ 	.word	0x00000000
	.align		4
        /*0024*/ 	.word	0xfffffffc


//--------------------- .nv.constant4             --------------------------
	.section	.nv.constant4,"a",@progbits
	.align	8
	.align		8
.nv.constant4:
        /*0000*/ 	.dword	__assertfail
	.align		8
        /*0008*/ 	.dword	__unnamed_1
	.align		8
        /*0010*/ 	.dword	_ZN40_INTERNAL_70e6277b_4_k_cu_b91e0eb0_100924cuda3std3__45__cpo5beginE
	.align		8
        /*0018*/ 	.dword	_ZN40_INTERNAL_70e6277b_4_k_cu_b91e0eb0_100924cuda3std3__45__cpo3endE
	.align		8
        /*0020*/ 	.dword	_ZN40_INTERNAL_70e6277b_4_k_cu_b91e0eb0_100924cuda3std3__45__cpo6cbeginE
	.align		8
        /*0028*/ 	.dword	_ZN40_INTERNAL_70e6277b_4_k_cu_b91e0eb0_100924cuda3std3__45__cpo4cendE
	.align		8
        /*0030*/ 	.dword	_ZN40_INTERNAL_70e6277b_4_k_cu_b91e0eb0_100924cuda3std3__442_GLOBAL__N__70e6277b_4_k_cu_b91e0eb0_100926ignoreE
	.align		8
        /*0038*/ 	.dword	_ZN40_INTERNAL_70e6277b_4_k_cu_b91e0eb0_100924cuda3std3__419piecewise_constructE
	.align		8
        /*0040*/ 	.dword	_ZN40_INTERNAL_70e6277b_4_k_cu_b91e0eb0_100924cuda3std3__48in_placeE
	.align		8
        /*0048*/ 	.dword	_ZN40_INTERNAL_70e6277b_4_k_cu_b91e0eb0_100924cuda3std6ranges3__45__cpo4swapE
	.align		8
        /*0050*/ 	.dword	_ZN40_INTERNAL_70e6277b_4_k_cu_b91e0eb0_100924cuda3std6ranges3__45__cpo9iter_moveE
	.align		8
        /*0058*/ 	.dword	_ZN40_INTERNAL_70e6277b_4_k_cu_b91e0eb0_100924cute7productE
	.align		8
        /*0060*/ 	.dword	_ZN40_INTERNAL_70e6277b_4_k_cu_b91e0eb0_100924cute1_E
	.align		8
        /*0068*/ 	.dword	$str$22
	.align		8
        /*0070*/ 	.dword	$str$23


//--------------------- .text._ZN7cutlass13device_kernelINS_4gemm6kernel13GemmUniversalIN4cute5tupleIJiiiiEEENS1_10collective13CollectiveMmaINS1_34MainloopSm90TmaGmmaWarpSpecializedILi6ENS5_IJNS4_1CILi1EEESB_SB_EEENS1_35KernelTmaWarpSpecializedCooperativeEEENS5_IJNSA_ILi192EEENSA_ILi96EEENSA_ILi128EEEEEEaNS5_IJlSB_lEEEaSJ_NS4_8TiledMMAINS4_8MMA_AtomIJNS4_4SM904GMMA26MMA_64x96x32_S32S8S8_SS_TNEEEENS4_6LayoutINS5_IJNSA_ILi2EEESB_SB_EEENS5_IJSB_NSA_ILi0EEEST_EEEEENS5_IJNS4_10UnderscoreESW_SW_EEEEENS4_13SM90_TMA_LOADENS4_14ComposedLayoutINS4_7SwizzleILi3ELi4ELi3EEENS4_18smem_ptr_flag_bitsILi8EEENSQ_INS5_IJNSA_ILi8EEESH_EEENS5_IJSH_SB_EEEEEEEvNS4_8identityESZ_S19_vS1A_EENS_8epilogue10collective6detail29Sm90TmaWarpSpecializedAdapterINS1D_15DefaultEpilogueIaSJ_SJ_NS1C_6thread17LinearCombinationIaLi1EiiLNS1H_9ScaleType4KindE0ELNS_15FloatRoundStyleE2EaEENS1_15EpilogueDefaultEEEEEvvEEEEvNT_6ParamsE --------------------------
	.section	.text._ZN7cutlass13device_kernelINS_4gemm6kernel13GemmUniversalIN4cute5tupleIJiiiiEEENS1_10collective13CollectiveMmaINS1_34MainloopSm90TmaGmmaWarpSpecializedILi6ENS5_IJNS4_1CILi1EEESB_SB_EEENS1_35KernelTmaWarpSpecializedCooperativeEEENS5_IJNSA_ILi192EEENSA_ILi96EEENSA_ILi128EEEEEEaNS5_IJlSB_lEEEaSJ_NS4_8TiledMMAINS4_8MMA_AtomIJNS4_4SM904GMMA26MMA_64x96x32_S32S8S8_SS_TNEEEENS4_6LayoutINS5_IJNSA_ILi2EEESB_SB_EEENS5_IJSB_NSA_ILi0EEEST_EEEEENS5_IJNS4_10UnderscoreESW_SW_EEEEENS4_13SM90_TMA_LOADENS4_14ComposedLayoutINS4_7SwizzleILi3ELi4ELi3EEENS4_18smem_ptr_flag_bitsILi8EEENSQ_INS5_IJNSA_ILi8EEESH_EEENS5_IJSH_SB_EEEEEEEvNS4_8identityESZ_S19_vS1A_EENS_8epilogue10collective6detail29Sm90TmaWarpSpecializedAdapterINS1D_15DefaultEpilogueIaSJ_SJ_NS1C_6thread17LinearCombinationIaLi1EiiLNS1H_9ScaleType4KindE0ELNS_15FloatRoundStyleE2EaEENS1_15EpilogueDefaultEEEEEvvEEEEvNT_6ParamsE,"ax",@progbits
	.align	128
.text._ZN7cutlass13device_kernelINS_4gemm6kernel13GemmUniversalIN4cute5tupleIJiiiiEEENS1_10collective13CollectiveMmaINS1_34MainloopSm90TmaGmmaWarpSpecializedILi6ENS5_IJNS4_1CILi1EEESB_SB_EEENS1_35KernelTmaWarpSpecializedCooperativeEEENS5_IJNSA_ILi192EEENSA_ILi96EEENSA_ILi128EEEEEEaNS5_IJlSB_lEEEaSJ_NS4_8TiledMMAINS4_8MMA_AtomIJNS4_4SM904GMMA26MMA_64x96x32_S32S8S8_SS_TNEEEENS4_6LayoutINS5_IJNSA_ILi2EEESB_SB_EEENS5_IJSB_NSA_ILi0EEEST_EEEEENS5_IJNS4_10UnderscoreESW_SW_EEEEENS4_13SM90_TMA_LOADENS4_14ComposedLayoutINS4_7SwizzleILi3ELi4ELi3EEENS4_18smem_ptr_flag_bitsILi8EEENSQ_INS5_IJNSA_ILi8EEESH_EEENS5_IJSH_SB_EEEEEEEvNS4_8identityESZ_S19_vS1A_EENS_8epilogue10collective6detail29Sm90TmaWarpSpecializedAdapterINS1D_15DefaultEpilogueIaSJ_SJ_NS1C_6thread17LinearCombinationIaLi1EiiLNS1H_9ScaleType4KindE0ELNS_15FloatRoundStyleE2EaEENS1_15EpilogueDefaultEEEEEvvEEEEvNT_6ParamsE:
        .type           _ZN7cutlass13device_kernelINS_4gemm6kernel13GemmUniversalIN4cute5tupleIJiiiiEEENS1_10collective13CollectiveMmaINS1_34MainloopSm90TmaGmmaWarpSpecializedILi6ENS5_IJNS4_1CILi1EEESB_SB_EEENS1_35KernelTmaWarpSpecializedCooperativeEEENS5_IJNSA_ILi192EEENSA_ILi96EEENSA_ILi128EEEEEEaNS5_IJlSB_lEEEaSJ_NS4_8TiledMMAINS4_8MMA_AtomIJNS4_4SM904GMMA26MMA_64x96x32_S32S8S8_SS_TNEEEENS4_6LayoutINS5_IJNSA_ILi2EEESB_SB_EEENS5_IJSB_NSA_ILi0EEEST_EEEEENS5_IJNS4_10UnderscoreESW_SW_EEEEENS4_13SM90_TMA_LOADENS4_14ComposedLayoutINS4_7SwizzleILi3ELi4ELi3EEENS4_18smem_ptr_flag_bitsILi8EEENSQ_INS5_IJNSA_ILi8EEESH_EEENS5_IJSH_SB_EEEEEEEvNS4_8identityESZ_S19_vS1A_EENS_8epilogue10collective6detail29Sm90TmaWarpSpecializedAdapterINS1D_15DefaultEpilogueIaSJ_SJ_NS1C_6thread17LinearCombinationIaLi1EiiLNS1H_9ScaleType4KindE0ELNS_15FloatRoundStyleE2EaEENS1_15EpilogueDefaultEEEEEvvEEEEvNT_6ParamsE,@function
        .size           _ZN7cutlass13device_kernelINS_4gemm6kernel13GemmUniversalIN4cute5tupleIJiiiiEEENS1_10collective13CollectiveMmaINS1_34MainloopSm90TmaGmmaWarpSpecializedILi6ENS5_IJNS4_1CILi1EEESB_SB_EEENS1_35KernelTmaWarpSpecializedCooperativeEEENS5_IJNSA_ILi192EEENSA_ILi96EEENSA_ILi128EEEEEEaNS5_IJlSB_lEEEaSJ_NS4_8TiledMMAINS4_8MMA_AtomIJNS4_4SM904GMMA26MMA_64x96x32_S32S8S8_SS_TNEEEENS4_6LayoutINS5_IJNSA_ILi2EEESB_SB_EEENS5_IJSB_NSA_ILi0EEEST_EEEEENS5_IJNS4_10UnderscoreESW_SW_EEEEENS4_13SM90_TMA_LOADENS4_14ComposedLayoutINS4_7SwizzleILi3ELi4ELi3EEENS4_18smem_ptr_flag_bitsILi8EEENSQ_INS5_IJNSA_ILi8EEESH_EEENS5_IJSH_SB_EEEEEEEvNS4_8identityESZ_S19_vS1A_EENS_8epilogue10collective6detail29Sm90TmaWarpSpecializedAdapterINS1D_15DefaultEpilogueIaSJ_SJ_NS1C_6thread17LinearCombinationIaLi1EiiLNS1H_9ScaleType4KindE0ELNS_15FloatRoundStyleE2EaEENS1_15EpilogueDefaultEEEEEvvEEEEvNT_6ParamsE,(.L_x_266 - _ZN7cutlass13device_kernelINS_4gemm6kernel13GemmUniversalIN4cute5tupleIJiiiiEEENS1_10collective13CollectiveMmaINS1_34MainloopSm90TmaGmmaWarpSpecializedILi6ENS5_IJNS4_1CILi1EEESB_SB_EEENS1_35KernelTmaWarpSpecializedCooperativeEEENS5_IJNSA_ILi192EEENSA_ILi96EEENSA_ILi128EEEEEEaNS5_IJlSB_lEEEaSJ_NS4_8TiledMMAINS4_8MMA_AtomIJNS4_4SM904GMMA26MMA_64x96x32_S32S8S8_SS_TNEEEENS4_6LayoutINS5_IJNSA_ILi2EEESB_SB_EEENS5_IJSB_NSA_ILi0EEEST_EEEEENS5_IJNS4_10UnderscoreESW_SW_EEEEENS4_13SM90_TMA_LOADENS4_14ComposedLayoutINS4_7SwizzleILi3ELi4ELi3EEENS4_18smem_ptr_flag_bitsILi8EEENSQ_INS5_IJNSA_ILi8EEESH_EEENS5_IJSH_SB_EEEEEEEvNS4_8identityESZ_S19_vS1A_EENS_8epilogue10collective6detail29Sm90TmaWarpSpecializedAdapterINS1D_15DefaultEpilogueIaSJ_SJ_NS1C_6thread17LinearCombinationIaLi1EiiLNS1H_9ScaleType4KindE0ELNS_15FloatRoundStyleE2EaEENS1_15EpilogueDefaultEEEEEvvEEEEvNT_6ParamsE)
        .other          _ZN7cutlass13device_kernelINS_4gemm6kernel13GemmUniversalIN4cute5tupleIJiiiiEEENS1_10collective13CollectiveMmaINS1_34MainloopSm90TmaGmmaWarpSpecializedILi6ENS5_IJNS4_1CILi1EEESB_SB_EEENS1_35KernelTmaWarpSpecializedCooperativeEEENS5_IJNSA_ILi192EEENSA_ILi96EEENSA_ILi128EEEEEEaNS5_IJlSB_lEEEaSJ_NS4_8TiledMMAINS4_8MMA_AtomIJNS4_4SM904GMMA26MMA_64x96x32_S32S8S8_SS_TNEEEENS4_6LayoutINS5_IJNSA_ILi2EEESB_SB_EEENS5_IJSB_NSA_ILi0EEEST_EEEEENS5_IJNS4_10UnderscoreESW_SW_EEEEENS4_13SM90_TMA_LOADENS4_14ComposedLayoutINS4_7SwizzleILi3ELi4ELi3EEENS4_18smem_ptr_flag_bitsILi8EEENSQ_INS5_IJNSA_ILi8EEESH_EEENS5_IJSH_SB_EEEEEEEvNS4_8identityESZ_S19_vS1A_EENS_8epilogue10collective6detail29Sm90TmaWarpSpecializedAdapterINS1D_15DefaultEpilogueIaSJ_SJ_NS1C_6thread17LinearCombinationIaLi1EiiLNS1H_9ScaleType4KindE0ELNS_15FloatRoundStyleE2EaEENS1_15EpilogueDefaultEEEEEvvEEEEvNT_6ParamsE,@"STO_CUDA_ENTRY STV_DEFAULT"
_ZN7cutlass13device_kernelINS_4gemm6kernel13GemmUniversalIN4cute5tupleIJiiiiEEENS1_10collective13CollectiveMmaINS1_34MainloopSm90TmaGmmaWarpSpecializedILi6ENS5_IJNS4_1CILi1EEESB_SB_EEENS1_35KernelTmaWarpSpecializedCooperativeEEENS5_IJNSA_ILi192EEENSA_ILi96EEENSA_ILi128EEEEEEaNS5_IJlSB_lEEEaSJ_NS4_8TiledMMAINS4_8MMA_AtomIJNS4_4SM904GMMA26MMA_64x96x32_S32S8S8_SS_TNEEEENS4_6LayoutINS5_IJNSA_ILi2EEESB_SB_EEENS5_IJSB_NSA_ILi0EEEST_EEEEENS5_IJNS4_10UnderscoreESW_SW_EEEEENS4_13SM90_TMA_LOADENS4_14ComposedLayoutINS4_7SwizzleILi3ELi4ELi3EEENS4_18smem_ptr_flag_bitsILi8EEENSQ_INS5_IJNSA_ILi8EEESH_EEENS5_IJSH_SB_EEEEEEEvNS4_8identityESZ_S19_vS1A_EENS_8epilogue10collective6detail29Sm90TmaWarpSpecializedAdapterINS1D_15DefaultEpilogueIaSJ_SJ_NS1C_6thread17LinearCombinationIaLi1EiiLNS1H_9ScaleType4KindE0ELNS_15FloatRoundStyleE2EaEENS1_15EpilogueDefaultEEEEEvvEEEEvNT_6ParamsE:
[----:B------:R-:W0:Y:S01]  /*0000*/  LDC R1, c[0x0][0x28] ;  /* 0x00000a00ff017b82 */ /* 0x000e220000000800 */
[----:B------:R-:W1:Y:S01]  /*0010*/  S2R R3, SR_TID.X ;  /* 0x0000000000037919 */ /* 0x000e620000002100 */
[----:B------:R-:W-:Y:S01]  /*0020*/  ELECT P0, URZ, PT ;  /* 0x00000000003f782f */ /* 0x000fe20003800000 */
[----:B------:R-:W-:Y:S01]  /*0030*/  BSSY B0, `(.L_x_0) ;  /* 0x000000f000007945 */ /* 0x000fe20003800000 */
[--C-:B-1----:R-:W-:Y:S02]  /*0040*/  SHF.R.U32.HI R0, RZ, 0x5, R3.reuse ;  /* 0x00000005ff007819 */ /* 0x102fe40000011603 */
[----:B------:R-:W-:-:S03]  /*0050*/  SHF.R.U32.HI R14, RZ, 0x7, R3 ;  /* 0x00000007ff0e7819 */ /* 0x000fc60000011603 */
[----:B------:R-:W1:Y:S04]  /*0060*/  SHFL.IDX PT, R4, R0, RZ, 0x1f ;  /* 0x00001fff00047589 */ /* 0x000e6800000e0000 */
[----:B------:R2:W3:Y:S01]  /*0070*/  SHFL.IDX PT, R10, R14, RZ, 0x1f ;  /* 0x00001fff0e0a7589 */ /* 0x0004e200000e0000 */
[----:B-1----:R-:W-:-:S13]  /*0080*/  ISETP.NE.OR P0, PT, R4, RZ, !P0 ;  /* 0x000000ff0400720c */ /* 0x002fda0004705670 */
[----:B0-23--:R-:W-:Y:S05]  /*0090*/  @P0 BRA `(.L_x_1) ;  /* 0x0000000000200947 */ /* 0x00dfea0003800000 */
[----:B------:R-:W-:Y:S02]  /*00a0*/  ULDC.64 UR4, c[0x0][0x198] ;  /* 0x0000660000047ab9 */ /* 0x000fe40000000a00 */
[----:B------:R-:W-:Y:S02]  /*00b0*/  UIADD3 UR6, UP0, UR4, 0xf0, URZ ;  /* 0x000000f004067890 */ /* 0x000fe4000ff1e03f */
[----:B------:R-:W-:Y:S02]  /*00c0*/  UIADD3 UR4, UP1, UR4, 0x1f0, URZ ;  /* 0x000001f004047890 */ /* 0x000fe4000ff3e03f */
[----:B------:R-:W-:Y:S02]  /*00d0*/  UIADD3.X UR7, URZ, UR5, URZ, UP0, !UPT ;  /* 0x000000053f077290 */ /* 0x000fe400087fe43f */
[----:B------:R-:W-:-:S07]  /*00e0*/  UIADD3.X UR5, URZ, UR5, URZ, UP1, !UPT ;  /* 0x000000053f057290 */ /* 0x000fce0008ffe43f */
[----:B------:R0:W-:Y:S02]  /*00f0*/  UTMACCTL.PF [UR6] ;  /* 0x00000000060079b9 */ /* 0x0001e40008040000 */
[----:B------:R0:W-:Y:S02]  /*0100*/  UTMACCTL.PF [UR4] ;  /* 0x00000000040079b9 */ /* 0x0001e40008040000 */
[----:B0-----:R-:W-:Y:S01]  /*0110*/  NOP ;  /* 0x0000000000007918 */ /* 0x001fe20000000000 */
.L_x_1:
[----:B------:R-:W-:Y:S05]  /*0120*/  BSYNC B0 ;  /* 0x0000000000007941 */ /* 0x000fea0003800000 */
.L_x_0:
[----:B------:R-:W0:Y:S02]  /*0130*/  SHFL.IDX PT, R2, R0, RZ, 0x1f ;  /* 0x00001fff00027589 */ /* 0x000e2400000e0000 */
[----:B0-----:R-:W-:-:S13]  /*0140*/  ISETP.NE.AND P0, PT, R2, RZ, PT ;  /* 0x000000ff0200720c */ /* 0x001fda0003f05270 */
[----:B------:R-:W-:Y:S05]  /*0150*/  @P0 BRA `(.L_x_2) ;  /* 0x0000000000680947 */ /* 0x000fea0003800000 */
[----:B------:R-:W0:Y:S01]  /*0160*/  S2UR UR8, SR_CgaCtaId ;  /* 0x00000000000879c3 */ /* 0x000e220000008800 */
[----:B------:R-:W-:Y:S01]  /*0170*/  UMOV UR4, 0x400 ;  /* 0x0000040000047882 */ /* 0x000fe20000000000 */
[----:B------:R-:W-:Y:S01]  /*0180*/  UMOV UR5, 0x1 ;  /* 0x0000000100057882 */ /* 0x000fe20000000000 */
[----:B------:R-:W-:Y:S01]  /*0190*/  UMOV UR6, 0x100 ;  /* 0x0000010000067882 */ /* 0x000fe20000000000 */
[----:B------:R-:W-:Y:S01]  /*01a0*/  ELECT P0, URZ, PT ;  /* 0x00000000003f782f */ /* 0x000fe20003800000 */
[----:B------:R-:W-:-:S04]  /*01b0*/  UIADD3 UR6, -UR6, 0x100000, URZ ;  /* 0x0010000006067890 */ /* 0x000fc8000fffe13f */
[----:B------:R-:W-:Y:S02]  /*01c0*/  USHF.L.U32 UR7, UR6, 0xb, URZ ;  /* 0x0000000b06077899 */ /* 0x000fe4000800063f */
[----:B------:R-:W-:Y:S02]  /*01d0*/  USHF.L.U32 UR6, UR6, 0x1, URZ ;  /* 0x0000000106067899 */ /* 0x000fe4000800063f */
[----:B0-----:R-:W-:Y:S02]  /*01e0*/  ULEA UR8, UR8, UR4, 0x18 ;  /* 0x0000000408087291 */ /* 0x001fe4000f8ec03f */
[----:B------:R-:W-:-:S04]  /*01f0*/  UIADD3 UR4, -UR5, 0x100000, URZ ;  /* 0x0010000005047890 */ /* 0x000fc8000fffe13f */
[----:B------:R-:W-:Y:S02]  /*0200*/  USHF.L.U32 UR5, UR4, 0xb, URZ ;  /* 0x0000000b04057899 */ /* 0x000fe4000800063f */
[----:B------:R-:W-:Y:S01]  /*0210*/  USHF.L.U32 UR4, UR4, 0x1, URZ ;  /* 0x0000000104047899 */ /* 0x000fe2000800063f */
[----:B------:R-:W0:Y:S11]  /*0220*/  FENCE.VIEW.ASYNC.S ;  /* 0x00000000000073c6 */ /* 0x000e360000000000 */
[----:B0-----:R0:W1:Y:S01]  /*0230*/  SYNCS.EXCH.64 URZ, [UR8], UR4 ;  /* 0x00000004083f75b2 */ /* 0x0010620008000100 */
[----:B------:R0:W2:Y:S01]  /*0240*/  SYNCS.EXCH.64 URZ, [UR8+0x30], UR6 ;  /* 0x00003006083f75b2 */ /* 0x0000a20008000100 */
[----:B------:R0:W3:Y:S01]  /*0250*/  SYNCS.EXCH.64 URZ, [UR8+0x8], UR4 ;  /* 0x00000804083f75b2 */ /* 0x0000e20008000100 */
[----:B------:R0:W4:Y:S01]  /*0260*/  SYNCS.EXCH.64 URZ, [UR8+0x38], UR6 ;  /* 0x00003806083f75b2 */ /* 0x0001220008000100 */
[----:B------:R0:W0:Y:S01]  /*0270*/  SYNCS.EXCH.64 URZ, [UR8+0x10], UR4 ;  /* 0x00001004083f75b2 */ /* 0x0000220008000100 */
[----:B------:R0:W0:Y:S01]  /*0280*/  SYNCS.EXCH.64 URZ, [UR8+0x40], UR6 ;  /* 0x00004006083f75b2 */ /* 0x0000220008000100 */
[----:B------:R0:W0:Y:S01]  /*0290*/  SYNCS.EXCH.64 URZ, [UR8+0x18], UR4 ;  /* 0x00001804083f75b2 */ /* 0x0000220008000100 */
[----:B------:R0:W0:Y:S01]  /*02a0*/  SYNCS.EXCH.64 URZ, [UR8+0x48], UR6 ;  /* 0x00004806083f75b2 */ /* 0x0000220008000100 */
[----:B------:R0:W0:Y:S01]  /*02b0*/  SYNCS.EXCH.64 URZ, [UR8+0x20], UR4 ;  /* 0x00002004083f75b2 */ /* 0x0000220008000100 */
[----:B------:R0:W0:Y:S01]  /*02c0*/  SYNCS.EXCH.64 URZ, [UR8+0x50], UR6 ;  /* 0x00005006083f75b2 */ /* 0x0000220008000100 */
[----:B------:R0:W0:Y:S01]  /*02d0*/  SYNCS.EXCH.64 URZ, [UR8+0x28], UR4 ;  /* 0x00002804083f75b2 */ /* 0x0000220008000100 */
[----:B------:R0:W0:Y:S01]  /*02e0*/  SYNCS.EXCH.64 URZ, [UR8+0x58], UR6 ;  /* 0x00005806083f75b2 */ /* 0x0000220008000100 */
[----:B------:R-:W-:Y:S01]  /*02f0*/  NOP ;  /* 0x0000000000007918 */ /* 0x000fe20000000000 */
.L_x_2:
[----:B------:R-:W5:Y:S01]  /*0300*/  SHFL.IDX PT, R0, R0, RZ, 0x1f ;  /* 0x00001fff00007589 */ /* 0x000f6200000e0000 */
[----:B------:R-:W-:Y:S01]  /*0310*/  ELECT P0, URZ, PT ;  /* 0x00000000003f782f */ /* 0x000fe20003800000 */
[----:B------:R-:W1:Y:S01]  /*0320*/  LDC R2, c[0x0][0x65c] ;  /* 0x00019700ff027b82 */ /* 0x000e620000000800 */
[----:B------:R-:W-:Y:S01]  /*0330*/  SHF.R.S32.HI R7, RZ, 0x1f, R4 ;  /* 0x0000001fff077819 */ /* 0x000fe20000011404 */
[----:B------:R-:W2:Y:S01]  /*0340*/  S2R R5, SR_CTAID.Y ;  /* 0x0000000000057919 */ /* 0x000ea20000002600 */
[----:B0-----:R-:W-:Y:S01]  /*0350*/  UMOV UR4, 0x20 ;  /* 0x0000002000047882 */ /* 0x001fe20000000000 */
[----:B------:R-:W-:Y:S01]  /*0360*/  NOP ;  /* 0x0000000000007918 */ /* 0x000fe20000000000 */
[----:B------:R-:W-:Y:S01]  /*0370*/  LEA.HI R7, R7, R4, RZ, 0x2 ;  /* 0x0000000407077211 */ /* 0x000fe200078f10ff */
[----:B------:R-:W0:Y:S01]  /*0380*/  S2R R6, SR_CTAID.X ;  /* 0x0000000000067919 */ /* 0x000e220000002500 */
[----:B------:R-:W-:Y:S01]  /*0390*/  ISETP.NE.AND P2, PT, R10, RZ, PT ;  /* 0x000000ff0a00720c */ /* 0x000fe20003f45270 */
[----:B------:R-:W-:Y:S01]  /*03a0*/  NOP ;  /* 0x0000000000007918 */ /* 0x000fe20000000000 */
[----:B------:R-:W-:-:S02]  /*03b0*/  LOP3.LUT R7, R7, 0xfffffffc, RZ, 0xc0, !PT ;  /* 0xfffffffc07077812 */ /* 0x000fc400078ec0ff */
[----:B-----5:R-:W-:Y:S02]  /*03c0*/  ISETP.NE.OR P0, PT, R0, RZ, !P0 ;  /* 0x000000ff0000720c */ /* 0x020fe40004705670 */
[----:B-1----:R-:W-:-:S04]  /*03d0*/  ISETP.NE.AND P3, PT, R2, 0x1, PT ;  /* 0x000000010200780c */ /* 0x002fc80003f65270 */
[----:B------:R-:W-:Y:S01]  /*03e0*/  P2R R0, PR, RZ, 0x8 ;  /* 0x00000008ff007803 */ /* 0x000fe20000000000 */
[----:B------:R-:W-:Y:S01]  /*03f0*/  IMAD.IADD R0, R4, 0x1, -R7 ;  /* 0x0000000104007824 */ /* 0x000fe200078e0a07 */
[----:B------:R-:W-:Y:S01]  /*0400*/  LOP3.LUT R4, R3, 0x7f, RZ, 0xc0, !PT ;  /* 0x0000007f03047812 */ /* 0x000fe200078ec0ff */
[----:B------:R-:W-:-:S03]  /*0410*/  IMAD.MOV.U32 R7, RZ, RZ, RZ ;  /* 0x000000ffff077224 */ /* 0x000fc600078e00ff */
[----:B------:R-:W-:Y:S01]  /*0420*/  ISETP.NE.AND P1, PT, R0, 0x3, PT ;  /* 0x000000030000780c */ /* 0x000fe20003f25270 */
[----:B------:R-:W-:Y:S01]  /*0430*/  VOTEU.ALL UP0, P0 ;  /* 0x00000000003f7886 */ /* 0x000fe20000000000 */
[----:B------:R-:W-:Y:S01]  /*0440*/  VOTEU.ALL UP1, P0 ;  /* 0x00000000003f7886 */ /* 0x000fe20000020000 */
[----:B------:R-:W0:Y:S01]  /*0450*/  @P3 LDC R17, c[0x0][0x10] ;  /* 0x00000400ff113b82 */ /* 0x000e220000000800 */
[----:B--2---:R-:W-:Y:S02]  /*0460*/  @P3 IMAD.MOV.U32 R8, RZ, RZ, R5 ;  /* 0x000000ffff083224 */ /* 0x004fe400078e0005 */
[----:B------:R-:W-:Y:S01]  /*0470*/  @!UP0 UMOV UR6, 0x400 ;  /* 0x0000040000068882 */ /* 0x000fe20000000000 */
[----:B------:R-:W-:-:S04]  /*0480*/  @!UP0 UIADD3 UR4, -UR4, 0x100000, URZ ;  /* 0x0010000004048890 */ /* 0x000fc8000fffe13f */
[----:B------:R-:W-:Y:S02]  /*0490*/  @!UP0 USHF.L.U32 UR5, UR4, 0xb, URZ ;  /* 0x0000000b04058899 */ /* 0x000fe4000800063f */
[----:B------:R-:W-:Y:S01]  /*04a0*/  @!UP0 USHF.L.U32 UR4, UR4, 0x1, URZ ;  /* 0x0000000104048899 */ /* 0x000fe2000800063f */
[----:B------:R-:W-:Y:S01]  /*04b0*/  @P3 IMAD.MOV.U32 R9, RZ, RZ, RZ ;  /* 0x000000ffff093224 */ /* 0x000fe200078e00ff */
[----:B------:R-:W1:Y:S08]  /*04c0*/  @!UP0 S2UR UR7, SR_CgaCtaId ;  /* 0x00000000000789c3 */ /* 0x000e700000008800 */
[----:B------:R-:W2:Y:S01]  /*04d0*/  @!P3 LDC R11, c[0x0][0xc] ;  /* 0x00000300ff0bbb82 */ /* 0x000ea20000000800 */
[----:B0-----:R-:W-:Y:S01]  /*04e0*/  @P3 IMAD.WIDE.U32 R16, R6, R17, R8 ;  /* 0x0000001106103225 */ /* 0x001fe200078e0008 */
[----:B-1----:R-:W-:Y:S01]  /*04f0*/  @!UP0 ULEA UR8, UR7, UR6, 0x18 ;  /* 0x0000000607088291 */ /* 0x002fe2000f8ec03f */
[----:B------:R-:W-:-:S02]  /*0500*/  VOTEU.ALL UP0, P0 ;  /* 0x00000000003f7886 */ /* 0x000fc40000000000 */
[----:B------:R-:W-:Y:S01]  /*0510*/  ULDC UR6, c[0x0][0xc] ;  /* 0x0000030000067ab9 */ /* 0x000fe20000000800 */
[----:B------:R-:W-:Y:S01]  /*0520*/  ISETP.EQ.OR P0, PT, R0, RZ, !P1 ;  /* 0x000000ff0000720c */ /* 0x000fe20004f02670 */
[----:B------:R-:W-:-:S03]  /*0530*/  ULDC UR7, c[0x0][0x10] ;  /* 0x0000040000077ab9 */ /* 0x000fc60000000800 */
[C---:B------:R-:W-:Y:S01]  /*0540*/  ISETP.EQ.AND P0, PT, R10.reuse, RZ, P0 ;  /* 0x000000ff0a00720c */ /* 0x040fe20000702270 */
[----:B------:R-:W-:Y:S02]  /*0550*/  VIADD R10, R10, 0xffffffff ;  /* 0xffffffff0a0a7836 */ /* 0x000fe40000000000 */
[----:B--2---:R-:W-:Y:S01]  /*0560*/  @!P3 IMAD.WIDE.U32 R8, R11, R5, R6 ;  /* 0x000000050b08b225 */ /* 0x004fe200078e0006 */
[----:B------:R-:W0:Y:S02]  /*0570*/  FENCE.VIEW.ASYNC.S ;  /* 0x00000000000073c6 */ /* 0x000e240000000000 */
[----:B0-----:R-:W3:Y:S01]  /*0580*/  @!UP0 SYNCS.EXCH.64 URZ, [UR8+0x70], UR4 ;  /* 0x00007004083f85b2 */ /* 0x001ee20008000100 */
[----:B------:R-:W-:Y:S01]  /*0590*/  SEL R18, RZ, 0x1, !P0 ;  /* 0x00000001ff127807 */ /* 0x000fe20004000000 */
[----:B------:R-:W-:Y:S01]  /*05a0*/  @P3 IMAD.MOV.U32 R11, RZ, RZ, RZ ;  /* 0x000000ffff0b3224 */ /* 0x000fe200078e00ff */
[----:B------:R-:W-:Y:S01]  /*05b0*/  ISETP.GE.U32.AND P1, PT, R10, 0x2, PT ;  /* 0x000000020a00780c */ /* 0x000fe20003f26070 */
[----:B------:R-:W-:-:S02]  /*05c0*/  @!P3 IMAD.MOV.U32 R16, RZ, RZ, R8 ;  /* 0x000000ffff10b224 */ /* 0x000fc400078e0008 */
[----:B------:R-:W-:Y:S01]  /*05d0*/  @P3 IMAD.IADD R17, R17, 0x1, R11 ;  /* 0x0000000111113824 */ /* 0x000fe200078e020b */
[----:B------:R-:W-:Y:S01]  /*05e0*/  SEL R18, R18, 0x2, P1 ;  /* 0x0000000212127807 */ /* 0x000fe20000800000 */
[----:B------:R-:W-:Y:S01]  /*05f0*/  @!P3 IMAD.MOV.U32 R17, RZ, RZ, R9 ;  /* 0x000000ffff11b224 */ /* 0x000fe200078e0009 */
[----:B------:R0:W3:Y:S01]  /*0600*/  @!UP1 SYNCS.EXCH.64 URZ, [UR8+0x78], UR4 ;  /* 0x00007804083f95b2 */ /* 0x0000e20008000100 */
[----:B------:R-:W-:Y:S01]  /*0610*/  NOP ;  /* 0x0000000000007918 */ /* 0x000fe20000000000 */
[----:B0-----:R-:W-:-:S03]  /*0620*/  UIMAD.WIDE.U32 UR4, UR6, UR7, URZ ;  /* 0x00000007060472a5 */ /* 0x001fc6000f8e003f */
[----:B------:R-:W-:Y:S02]  /*0630*/  ULDC UR6, c[0x0][0x14] ;  /* 0x0000050000067ab9 */ /* 0x000fe40000000800 */
[----:B------:R-:W-:Y:S02]  /*0640*/  UIMAD.WIDE.U32 UR36, UR4, UR6, URZ ;  /* 0x00000006042472a5 */ /* 0x000fe4000f8e003f */
[----:B------:R-:W-:-:S04]  /*0650*/  UIMAD UR42, UR5, UR6, URZ ;  /* 0x00000006052a72a4 */ /* 0x000fc8000f8e023f */
[----:B------:R-:W-:Y:S01]  /*0660*/  UIADD3 UR42, UR37, UR42, URZ ;  /* 0x0000002a252a7290 */ /* 0x000fe2000fffe03f */
[----:B---34-:R-:W-:Y:S06]  /*0670*/  BAR.SYNC.DEFER_BLOCKING 0x0 ;  /* 0x0000000000007b1d */ /* 0x018fec0000010000 */
[----:B------:R-:W-:Y:S05]  /*0680*/  @!P2 BRA `(.L_x_3) ;  /* 0x0000006c0020a947 */ /* 0x000fea0003800000 */
[----:B------:R-:W-:-:S13]  /*0690*/  ISETP.GT.U32.AND P0, PT, R10, 0x1, PT ;  /* 0x000000010a00780c */ /* 0x000fda0003f04070 */
[----:B------:R-:W-:Y:S05]  /*06a0*/  @P0 EXIT ;  /* 0x000000000000094d */ /* 0x000fea0003800000 */
[----:B------:R-:W-:Y:S01]  /*06b0*/  ULDC.64 UR4, c[0x0][0x650] ;  /* 0x0001940000047ab9 */ /* 0x000fe20000000a00 */
[----:B------:R-:W-:Y:S01]  /*06c0*/  PRMT R0, RZ, 0x7610, R0 ;  /* 0x00007610ff007816 */ /* 0x000fe20000000000 */
[----:B------:R-:W-:Y:S01]  /*06d0*/  IMAD.MOV.U32 R121, RZ, RZ, -0x1 ;  /* 0xffffffffff797424 */ /* 0x000fe200078e00ff */
[----:B------:R-:W-:Y:S01]  /*06e0*/  ISETP.GE.U32.AND P0, PT, R16, UR4, PT ;  /* 0x0000000410007c0c */ /* 0x000fe2000bf06070 */
[----:B------:R-:W-:Y:S02]  /*06f0*/  IMAD.MOV.U32 R120, RZ, RZ, -0x1 ;  /* 0xffffffffff787424 */ /* 0x000fe400078e00ff */
[----:B------:R-:W-:Y:S01]  /*0700*/  IMAD.MOV.U32 R19, RZ, RZ, -0x1 ;  /* 0xffffffffff137424 */ /* 0x000fe200078e00ff */
[----:B------:R-:W-:-:S13]  /*0710*/  ISETP.GE.U32.AND.EX P0, PT, R17, UR5, PT, P0 ;  /* 0x0000000511007c0c */ /* 0x000fda000bf06100 */
[----:B------:R-:W-:Y:S05]  /*0720*/  @P0 BRA `(.L_x_4) ;  /* 0x0000000400580947 */ /* 0x000fea0003800000 */
[----:B------:R-:W0:Y:S01]  /*0730*/  LDC.64 R20, c[0x0][0x628] ;  /* 0x00018a00ff147b82 */ /* 0x000e220000000a00 */
[----:B------:R-:W-:Y:S02]  /*0740*/  IMAD.MOV.U32 R8, RZ, RZ, R16 ;  /* 0x000000ffff087224 */ /* 0x000fe400078e0010 */
[----:B------:R-:W-:-:S05]  /*0750*/  IMAD.MOV.U32 R9, RZ, RZ, R17 ;  /* 0x000000ffff097224 */ /* 0x000fca00078e0011 */
[----:B------:R-:W1:Y:S08]  /*0760*/  LDC R0, c[0x0][0x630] ;  /* 0x00018c00ff007b82 */ /* 0x000e700000000800 */
[----:B------:R-:W2:Y:S01]  /*0770*/  LDC.64 R22, c[0x0][0x620] ;  /* 0x00018800ff167b82 */ /* 0x000ea20000000a00 */
[----:B0-----:R-:W-:-:S04]  /*0780*/  ISETP.NE.U32.AND P0, PT, R20, RZ, PT ;  /* 0x000000ff1400720c */ /* 0x001fc80003f05070 */
[----:B------:R-:W-:-:S13]  /*0790*/  ISETP.NE.AND.EX P0, PT, R21, RZ, PT, P0 ;  /* 0x000000ff1500720c */ /* 0x000fda0003f05300 */
[----:B-12---:R-:W-:Y:S05]  /*07a0*/  @!P0 BRA `(.L_x_5) ;  /* 0x0000000000288947 */ /* 0x006fea0003800000 */
[----:B------:R-:W0:Y:S02]  /*07b0*/  LDC R13, c[0x0][0x634] ;  /* 0x00018d00ff0d7b82 */ /* 0x000e240000000800 */
[----:B0-----:R-:W-:-:S05]  /*07c0*/  IADD3 R13, P0, R16, R13, RZ ;  /* 0x0000000d100d7210 */ /* 0x001fca0007f1e0ff */
[----:B------:R-:W-:-:S04]  /*07d0*/  IMAD.X R15, RZ, RZ, R17, P0 ;  /* 0x000000ffff0f7224 */ /* 0x000fc800000e0611 */
[----:B------:R-:W-:-:S04]  /*07e0*/  IMAD.WIDE.U32 R8, R15, R20, RZ ;  /* 0x000000140f087225 */ /* 0x000fc800078e00ff */
[----:B------:R-:W-:-:S04]  /*07f0*/  IMAD.WIDE.U32 R10, P0, R13, R21, R8 ;  /* 0x000000150d0a7225 */ /* 0x000fc80007800008 */
[----:B------:R-:W-:-:S04]  /*0800*/  IMAD.WIDE.U32 R8, R13, R20, RZ ;  /* 0x000000140d087225 */ /* 0x000fc800078e00ff */
[----:B------:R-:W-:Y:S01]  /*0810*/  IMAD.X R13, RZ, RZ, RZ, P0 ;  /* 0x000000ffff0d7224 */ /* 0x000fe200000e06ff */
[----:B------:R-:W-:Y:S01]  /*0820*/  IADD3 RZ, P0, R9, R10, RZ ;  /* 0x0000000a09ff7210 */ /* 0x000fe20007f1e0ff */
[----:B------:R-:W-:-:S04]  /*0830*/  IMAD.MOV.U32 R12, RZ, RZ, R11 ;  /* 0x000000ffff0c7224 */ /* 0x000fc800078e000b */
[----:B------:R-:W-:-:S08]  /*0840*/  IMAD.WIDE.U32.X R8, R15, R21, R12, P0 ;  /* 0x000000150f087225 */ /* 0x000fd000000e040c */
.L_x_5:
[-CC-:B------:R-:W-:Y:S01]  /*0850*/  SHF.R.U64 R25, R8, R0.reuse, R9.reuse ;  /* 0x0000000008197219 */ /* 0x180fe20000001209 */
[----:B------:R-:W0:Y:S01]  /*0860*/  LDC R12, c[0x0][0x618] ;  /* 0x00018600ff0c7b82 */ /* 0x000e220000000800 */
[----:B------:R-:W-:Y:S01]  /*0870*/  SHF.R.U32.HI R7, RZ, R0, R9 ;  /* 0x00000000ff077219 */ /* 0x000fe20000011609 */
[----:B------:R-:W-:Y:S01]  /*0880*/  ULDC UR4, c[0x0][0x150] ;  /* 0x0000540000047ab9 */ /* 0x000fe20000000800 */
[----:B------:R-:W-:Y:S02]  /*0890*/  IADD3 R11, P0, RZ, -R25, RZ ;  /* 0x80000019ff0b7210 */ /* 0x000fe40007f1e0ff */
[----:B------:R-:W-:-:S03]  /*08a0*/  I2FP.F32.U32 R0, R6 ;  /* 0x0000000600007245 */ /* 0x000fc60000201000 */
[----:B------:R-:W1:Y:S01]  /*08b0*/  LDC.64 R30, c[0x0][0x640] ;  /* 0x00019000ff1e7b82 */ /* 0x000e620000000a00 */
[----:B------:R-:W-:Y:S02]  /*08c0*/  IMAD.X R13, RZ, RZ, ~R7, P0 ;  /* 0x000000ffff0d7224 */ /* 0x000fe400000e0e07 */
[----:B------:R-:W-:Y:S01]  /*08d0*/  FMUL R0, R0, UR4 ;  /* 0x0000000400007c20 */ /* 0x000fe20008400000 */
[----:B------:R-:W-:Y:S01]  /*08e0*/  IMAD.WIDE.U32 R8, R11, R22, R16 ;  /* 0x000000160b087225 */ /* 0x000fe200078e0010 */
[----:B------:R-:W-:-:S03]  /*08f0*/  ULDC UR4, c[0x0][0x154] ;  /* 0x0000550000047ab9 */ /* 0x000fc60000000800 */
[----:B------:R-:W-:Y:S01]  /*0900*/  IMAD R10, R13, R22, RZ ;  /* 0x000000160d0a7224 */ /* 0x000fe200078e02ff */
[----:B------:R-:W2:Y:S01]  /*0910*/  LDC R7, c[0x0][0x144] ;  /* 0x00005100ff077b82 */ /* 0x000ea20000000800 */
[----:B------:R-:W3:Y:S02]  /*0920*/  F2I.U32.TRUNC.NTZ R0, R0 ;  /* 0x0000000000007305 */ /* 0x000ee4000020f000 */
[----:B------:R-:W-:-:S04]  /*0930*/  IMAD R11, R11, R23, R10 ;  /* 0x000000170b0b7224 */ /* 0x000fc800078e020a */
[----:B------:R-:W-:Y:S01]  /*0940*/  IMAD.IADD R9, R9, 0x1, R11 ;  /* 0x0000000109097824 */ /* 0x000fe200078e020b */
[----:B------:R-:W4:Y:S01]  /*0950*/  LDC R24, c[0x0][0x608] ;  /* 0x00018200ff187b82 */ /* 0x000f220000000800 */
[----:B------:R-:W-:-:S03]  /*0960*/  IMAD.MOV.U32 R11, RZ, RZ, -0x1 ;  /* 0xffffffffff0b7424 */ /* 0x000fc600078e00ff */
[-CC-:B0-----:R-:W-:Y:S02]  /*0970*/  SHF.R.U64 R22, R8, R12.reuse, R9.reuse ;  /* 0x0000000c08167219 */ /* 0x181fe40000001209 */
[----:B------:R-:W-:Y:S02]  /*0980*/  I2FP.F32.U32 R8, R5 ;  /* 0x0000000500087245 */ /* 0x000fe40000201000 */
[----:B------:R-:W0:Y:S01]  /*0990*/  LDC R28, c[0x0][0x658] ;  /* 0x00019600ff1c7b82 */ /* 0x000e220000000800 */
[----:B-1----:R-:W-:Y:S01]  /*09a0*/  ISETP.NE.U32.AND P0, PT, R30, RZ, PT ;  /* 0x000000ff1e00720c */ /* 0x002fe20003f05070 */
[----:B---3--:R-:W-:Y:S02]  /*09b0*/  IMAD.MOV R10, RZ, RZ, -R0 ;  /* 0x000000ffff0a7224 */ /* 0x008fe400078e0a00 */
[----:B------:R-:W-:Y:S01]  /*09c0*/  FMUL R8, R8, UR4 ;  /* 0x0000000408087c20 */ /* 0x000fe20008400000 */
[----:B------:R-:W-:Y:S02]  /*09d0*/  SHF.R.U32.HI R9, RZ, R12, R9 ;  /* 0x0000000cff097219 */ /* 0x000fe40000011609 */
[----:B------:R-:W-:Y:S01]  /*09e0*/  ISETP.NE.AND.EX P0, PT, R31, RZ, PT, P0 ;  /* 0x000000ff1f00720c */ /* 0x000fe20003f05300 */
[----:B------:R1:W3:Y:S01]  /*09f0*/  F2I.U32.TRUNC.NTZ R15, R8 ;  /* 0x00000008000f7305 */ /* 0x0002e2000020f000 */
[----:B------:R-:W1:Y:S01]  /*0a00*/  LDC R20, c[0x0][0x148] ;  /* 0x00005200ff147b82 */ /* 0x000e620000000800 */
[----:B--2---:R-:W-:-:S07]  /*0a10*/  IMAD R0, R7, R10, R6 ;  /* 0x0000000a07007224 */ /* 0x004fce00078e0206 */
[----:B------:R-:W2:Y:S01]  /*0a20*/  LDC R26, c[0x0][0x600] ;  /* 0x00018000ff1a7b82 */ /* 0x000ea20000000800 */
[-CC-:B----4-:R-:W-:Y:S02]  /*0a30*/  SHF.R.U64 R32, R22, R24.reuse, R9.reuse ;  /* 0x0000001816207219 */ /* 0x190fe40000001209 */
[----:B------:R-:W-:Y:S01]  /*0a40*/  SHF.R.U32.HI R7, RZ, R24, R9 ;  /* 0x00000018ff077219 */ /* 0x000fe20000011609 */
[----:B------:R-:W-:-:S04]  /*0a50*/  IMAD.MOV.U32 R9, RZ, RZ, 0x1 ;  /* 0x00000001ff097424 */ /* 0x000fc800078e00ff */
[----:B------:R-:W4:Y:S01]  /*0a60*/  LDC R21, c[0x0][0x648] ;  /* 0x00019200ff157b82 */ /* 0x000f220000000800 */
[-C--:B0-----:R-:W-:Y:S02]  /*0a70*/  SHF.L.U32 R6, R11, R28.reuse, RZ ;  /* 0x0000001c0b067219 */ /* 0x081fe400000006ff */
[--C-:B------:R-:W-:Y:S02]  /*0a80*/  SHF.R.U64 R24, R32, R28, R7.reuse ;  /* 0x0000001c20187219 */ /* 0x100fe40000001207 */
[----:B------:R-:W-:Y:S02]  /*0a90*/  LOP3.LUT R13, RZ, R6, RZ, 0x33, !PT ;  /* 0x00000006ff0d7212 */ /* 0x000fe400078e33ff */
[-C--:B------:R-:W-:Y:S01]  /*0aa0*/  SHF.R.U32.HI R7, RZ, R28.reuse, R7 ;  /* 0x0000001cff077219 */ /* 0x080fe20000011607 */
[----:B------:R-:W0:Y:S01]  /*0ab0*/  LDC R23, c[0x0][0x638] ;  /* 0x00018e00ff177b82 */ /* 0x000e220000000800 */
[----:B------:R-:W-:Y:S01]  /*0ac0*/  SHF.L.U32 R12, R9, R28, RZ ;  /* 0x0000001c090c7219 */ /* 0x000fe200000006ff */
[----:B------:R-:W-:-:S06]  /*0ad0*/  IMAD.MOV.U32 R6, RZ, RZ, R24 ;  /* 0x000000ffff067224 */ /* 0x000fcc00078e0018 */
[----:B------:R-:W0:Y:S01]  /*0ae0*/  LDC R121, c[0x0][0x610] ;  /* 0x00018400ff797b82 */ /* 0x000e220000000800 */
[----:B-1-3--:R-:W-:Y:S05]  /*0af0*/  @!P0 BRA `(.L_x_6) ;  /* 0x0000000000288947 */ /* 0x00afea0003800000 */
[----:B------:R-:W1:Y:S02]  /*0b00*/  LDC R11, c[0x0][0x64c] ;  /* 0x00019300ff0b7b82 */ /* 0x000e640000000800 */
[----:B-1----:R-:W-:-:S05]  /*0b10*/  IADD3 R11, P0, R24, R11, RZ ;  /* 0x0000000b180b7210 */ /* 0x002fca0007f1e0ff */
        /* <DEDUP_REMOVED lines=8> */
.L_x_6:
[----:B----4-:R-:W-:Y:S01]  /*0ba0*/  SHF.R.U64 R6, R6, R21, R7 ;  /* 0x0000001506067219 */ /* 0x010fe20000001207 */
[----:B--2---:R-:W-:Y:S01]  /*0bb0*/  VIADD R7, R26, 0xffffffff ;  /* 0xffffffff1a077836 */ /* 0x004fe20000000000 */
[----:B------:R-:W-:Y:S01]  /*0bc0*/  LOP3.LUT R13, R32, R13, RZ, 0xc0, !PT ;  /* 0x0000000d200d7212 */ /* 0x000fe200078ec0ff */
[----:B------:R-:W-:Y:S02]  /*0bd0*/  IMAD.MOV R15, RZ, RZ, -R15 ;  /* 0x000000ffff0f7224 */ /* 0x000fe400078e0a0f */
[----:B------:R-:W-:Y:S02]  /*0be0*/  IMAD.MOV R8, RZ, RZ, -R6 ;  /* 0x000000ffff087224 */ /* 0x000fe400078e0a06 */
[----:B------:R-:W-:Y:S01]  /*0bf0*/  IMAD R13, R12, R6, R13 ;  /* 0x000000060c0d7224 */ /* 0x000fe200078e020d */
[----:B------:R-:W-:Y:S01]  /*0c00*/  LOP3.LUT R6, R22, R7, RZ, 0xc0, !PT ;  /* 0x0000000716067212 */ /* 0x000fe200078ec0ff */
[----:B------:R-:W-:Y:S02]  /*0c10*/  @P3 IMAD R0, R20, R15, R5 ;  /* 0x0000000f14003224 */ /* 0x000fe400078e0205 */
[----:B0-----:R-:W-:-:S02]  /*0c20*/  IMAD R5, R8, R23, R24 ;  /* 0x0000001708057224 */ /* 0x001fc400078e0218 */
[----:B------:R-:W-:Y:S02]  /*0c30*/  IMAD R121, R13, R121, R0 ;  /* 0x000000790d797224 */ /* 0x000fe400078e0200 */
[----:B------:R-:W-:Y:S02]  /*0c40*/  IMAD R6, R5, R26, R6 ;  /* 0x0000001a05067224 */ /* 0x000fe400078e0206 */
[----:B------:R-:W-:Y:S02]  /*0c50*/  IMAD.MOV.U32 R0, RZ, RZ, 0x1 ;  /* 0x00000001ff007424 */ /* 0x000fe400078e00ff */
[----:B------:R-:W-:Y:S01]  /*0c60*/  IMAD.MOV.U32 R19, RZ, RZ, R25 ;  /* 0x000000ffff137224 */ /* 0x000fe200078e0019 */
[----:B------:R-:W-:Y:S02]  /*0c70*/  SEL R120, R6, R121, !P3 ;  /* 0x0000007906787207 */ /* 0x000fe40005800000 */
[----:B------:R-:W-:-:S07]  /*0c80*/  SEL R121, R121, R6, !P3 ;  /* 0x0000000679797207 */ /* 0x000fce0005800000 */
.L_x_4:
[----:B------:R-:W-:-:S08]  /*0c90*/  NOP ;  /* 0x0000000000007918 */ /* 0x000fd00000000000 */
[----:B------:R-:W0:Y:S02]  /*0ca0*/  USETMAXREG.TRY_ALLOC.CTAPOOL UP0, 0xe8 ;  /* 0x000000e8000079c8 */ /* 0x000e240008000600 */
[----:B0-----:R-:W-:-:S13]  /*0cb0*/  PLOP3.LUT P0, PT, PT, PT, UP0, 0x80, 0x0 ;  /* 0x000000000000781c */ /* 0x001fda0003f0f008 */
[----:B------:R-:W-:Y:S05]  /*0cc0*/  @!P0 BRA `(.L_x_4) ;  /* 0xfffffffc00f08947 */ /* 0x000fea000383ffff */
[----:B------:R-:W-:Y:S01]  /*0cd0*/  ULDC.64 UR4, c[0x0][0x598] ;  /* 0x0001660000047ab9 */ /* 0x000fe20000000a00 */
[----:B------:R-:W-:Y:S01]  /*0ce0*/  ULDC.64 UR38, c[0x0][0x208] ;  /* 0x0000820000267ab9 */ /* 0x000fe20000000a00 */
[----:B------:R-:W-:-:S04]  /*0cf0*/  ISETP.NE.U32.AND P0, PT, RZ, UR4, PT ;  /* 0x00000004ff007c0c */ /* 0x000fc8000bf05070 */
[----:B------:R-:W-:-:S13]  /*0d00*/  ISETP.NE.AND.EX P0, PT, RZ, UR5, PT, P0 ;  /* 0x00000005ff007c0c */ /* 0x000fda000bf05300 */
[----:B------:R-:W-:Y:S05]  /*0d10*/  @!P0 BRA `(.L_x_7) ;  /* 0x00000000001c8947 */ /* 0x000fea0003800000 */
[----:B------:R-:W0:Y:S02]  /*0d20*/  LDC.64 R6, c[0x0][0x598] ;  /* 0x00016600ff067b82 */ /* 0x000e240000000a00 */
[----:B0-----:R-:W2:Y:S02]  /*0d30*/  LDG.E.64 R6, desc[UR38][R6.64] ;  /* 0x0000002606067981 */ /* 0x001ea4000c1e1b00 */
[----:B--2---:R-:W-:-:S04]  /*0d40*/  ISETP.NE.U32.AND P0, PT, R6, RZ, PT ;  /* 0x000000ff0600720c */ /* 0x004fc80003f05070 */
[----:B------:R-:W-:-:S13]  /*0d50*/  ISETP.NE.AND.EX P0, PT, R7, RZ, PT, P0 ;  /* 0x000000ff0700720c */ /* 0x000fda0003f05300 */
[----:B------:R-:W-:Y:S05]  /*0d60*/  @!P0 BRA `(.L_x_7) ;  /* 0x0000000000088947 */ /* 0x000fea0003800000 */
[----:B------:R0:W5:Y:S01]  /*0d70*/  LD.E R122, desc[UR38][R6.64] ;  /* 0x00000026067a7980 */ /* 0x000162000c101900 */
[----:B------:R-:W-:Y:S05]  /*0d80*/  BRA `(.L_x_8) ;  /* 0x0000000000247947 */ /* 0x000fea0003800000 */
.L_x_7:
[----:B------:R-:W-:Y:S02]  /*0d90*/  ULDC.64 UR4, c[0x0][0x588] ;  /* 0x0001620000047ab9 */ /* 0x000fe40000000a00 */
[----:B------:R-:W-:-:S04]  /*0da0*/  ISETP.NE.U32.AND P0, PT, RZ, UR4, PT ;  /* 0x00000004ff007c0c */ /* 0x000fc8000bf05070 */
[----:B------:R-:W-:-:S13]  /*0db0*/  ISETP.NE.AND.EX P0, PT, RZ, UR5, PT, P0 ;  /* 0x00000005ff007c0c */ /* 0x000fda000bf05300 */
[----:B------:R-:W-:Y:S05]  /*0dc0*/  @!P0 BRA `(.L_x_9) ;  /* 0x00000000000c8947 */ /* 0x000fea0003800000 */
[----:B------:R-:W0:Y:S02]  /*0dd0*/  LDC.64 R122, c[0x0][0x588] ;  /* 0x00016200ff7a7b82 */ /* 0x000e240000000a00 */
[----:B0-----:R1:W5:Y:S01]  /*0de0*/  LDG.E R122, desc[UR38][R122.64] ;  /* 0x000000267a7a7981 */ /* 0x001362000c1e1900 */
[----:B------:R-:W-:Y:S05]  /*0df0*/  BRA `(.L_x_8) ;  /* 0x0000000000087947 */ /* 0x000fea0003800000 */
.L_x_9:
[----:B------:R-:W-:Y:S02]  /*0e00*/  ULDC UR4, c[0x0][0x580] ;  /* 0x0001600000047ab9 */ /* 0x000fe40000000800 */
[----:B------:R-:W-:-:S07]  /*0e10*/  IMAD.U32 R122, RZ, RZ, UR4 ;  /* 0x00000004ff7a7e24 */ /* 0x000fce000f8e00ff */
.L_x_8:
[----:B------:R-:W-:Y:S02]  /*0e20*/  ULDC.64 UR4, c[0x0][0x5a0] ;  /* 0x0001680000047ab9 */ /* 0x000fe40000000a00 */
[----:B------:R-:W-:-:S04]  /*0e30*/  ISETP.NE.U32.AND P0, PT, RZ, UR4, PT ;  /* 0x00000004ff007c0c */ /* 0x000fc8000bf05070 */
[----:B------:R-:W-:-:S13]  /*0e40*/  ISETP.NE.AND.EX P0, PT, RZ, UR5, PT, P0 ;  /* 0x00000005ff007c0c */ /* 0x000fda000bf05300 */
[----:B------:R-:W-:Y:S05]  /*0e50*/  @!P0 BRA `(.L_x_10) ;  /* 0x00000000001c8947 */ /* 0x000fea0003800000 */
[----:B0-----:R-:W0:Y:S02]  /*0e60*/  LDC.64 R6, c[0x0][0x5a0] ;  /* 0x00016800ff067b82 */ /* 0x001e240000000a00 */
[----:B0-----:R-:W2:Y:S02]  /*0e70*/  LDG.E.64 R6, desc[UR38][R6.64] ;  /* 0x0000002606067981 */ /* 0x001ea4000c1e1b00 */
[----:B--2---:R-:W-:-:S04]  /*0e80*/  ISETP.NE.U32.AND P0, PT, R6, RZ, PT ;  /* 0x000000ff0600720c */ /* 0x004fc80003f05070 */
[----:B------:R-:W-:-:S13]  /*0e90*/  ISETP.NE.AND.EX P0, PT, R7, RZ, PT, P0 ;  /* 0x000000ff0700720c */ /* 0x000fda0003f05300 */
[----:B------:R-:W-:Y:S05]  /*0ea0*/  @!P0 BRA `(.L_x_10) ;  /* 0x0000000000088947 */ /* 0x000fea0003800000 */
[----:B-1----:R0:W5:Y:S01]  /*0eb0*/  LD.E R123, desc[UR38][R6.64] ;  /* 0x00000026067b7980 */ /* 0x002162000c101900 */
[----:B------:R-:W-:Y:S05]  /*0ec0*/  BRA `(.L_x_11) ;  /* 0x0000000000247947 */ /* 0x000fea0003800000 */
.L_x_10:
[----:B------:R-:W-:Y:S02]  /*0ed0*/  ULDC.64 UR4, c[0x0][0x590] ;  /* 0x0001640000047ab9 */ /* 0x000fe40000000a00 */
[----:B------:R-:W-:-:S04]  /*0ee0*/  ISETP.NE.U32.AND P0, PT, RZ, UR4, PT ;  /* 0x00000004ff007c0c */ /* 0x000fc8000bf05070 */
[----:B------:R-:W-:-:S13]  /*0ef0*/  ISETP.NE.AND.EX P0, PT, RZ, UR5, PT, P0 ;  /* 0x00000005ff007c0c */ /* 0x000fda000bf05300 */
[----:B------:R-:W-:Y:S05]  /*0f00*/  @!P0 BRA `(.L_x_12) ;  /* 0x00000000000c8947 */ /* 0x000fea0003800000 */
[----:B0-----:R-:W1:Y:S02]  /*0f10*/  LDC.64 R6, c[0x0][0x590] ;  /* 0x00016400ff067b82 */ /* 0x001e640000000a00 */
[----:B-1----:R1:W5:Y:S01]  /*0f20*/  LDG.E R123, desc[UR38][R6.64] ;  /* 0x00000026067b7981 */ /* 0x002362000c1e1900 */
[----:B------:R-:W-:Y:S05]  /*0f30*/  BRA `(.L_x_11) ;  /* 0x0000000000087947 */ /* 0x000fea0003800000 */
.L_x_12:
[----:B------:R-:W-:Y:S02]  /*0f40*/  ULDC UR4, c[0x0][0x584] ;  /* 0x0001610000047ab9 */ /* 0x000fe40000000800 */
[----:B-1----:R-:W-:-:S07]  /*0f50*/  IMAD.U32 R123, RZ, RZ, UR4 ;  /* 0x00000004ff7b7e24 */ /* 0x002fce000f8e00ff */
.L_x_11:
[----:B------:R-:W-:-:S13]  /*0f60*/  LOP3.LUT P0, RZ, R0, 0xff, RZ, 0xc0, !PT ;  /* 0x000000ff00ff7812 */ /* 0x000fda000780c0ff */
[----:B------:R-:W-:Y:S05]  /*0f70*/  @!P0 EXIT ;  /* 0x000000000000894d */ /* 0x000fea0003800000 */
[----:B------:R-:W2:Y:S01]  /*0f80*/  LDC R125, c[0x0][0x658] ;  /* 0x00019600ff7d7b82 */ /* 0x000ea20000000800 */
[----:B------:R-:W-:Y:S01]  /*0f90*/  ULDC.64 UR6, c[0x0][0x288] ;  /* 0x0000a20000067ab9 */ /* 0x000fe20000000a00 */
[----:B------:R-:W-:Y:S01]  /*0fa0*/  LOP3.LUT R14, R14, 0x1, RZ, 0xc0, !PT ;  /* 0x000000010e0e7812 */ /* 0x000fe200078ec0ff */
[----:B------:R-:W-:Y:S01]  /*0fb0*/  UIADD3 UR4, UR7, 0x7f, URZ ;  /* 0x0000007f07047890 */ /* 0x000fe2000fffe03f */
[----:B------:R-:W-:Y:S01]  /*0fc0*/  SHF.R.U32.HI R0, RZ, 0x2, R3 ;  /* 0x00000002ff007819 */ /* 0x000fe20000011603 */
[----:B------:R-:W-:Y:S01]  /*0fd0*/  IMAD.U32 R5, RZ, RZ, UR6 ;  /* 0x00000006ff057e24 */ /* 0x000fe2000f8e00ff */
[----:B------:R-:W-:Y:S01]  /*0fe0*/  SHF.R.U32.HI R4, RZ, 0x1, R4 ;  /* 0x00000001ff047819 */ /* 0x000fe20000011604 */
[----:B------:R-:W-:Y:S01]  /*0ff0*/  USHF.R.S32.HI UR5, URZ, 0x1f, UR4 ;  /* 0x0000001f3f057899 */ /* 0x000fe20008011404 */
[----:B------:R-:W-:Y:S01]  /*1000*/  LOP3.LUT R124, R3, 0x3, RZ, 0xc0, !PT ;  /* 0x00000003037c7812 */ /* 0x000fe200078ec0ff */
[----:B01----:R-:W-:Y:S01]  /*1010*/  IMAD.SHL.U32 R7, R14, 0x40, RZ ;  /* 0x000000400e077824 */ /* 0x003fe200078e00ff */
[----:B------:R-:W-:Y:S01]  /*1020*/  LOP3.LUT R0, R0, 0x7, RZ, 0xc0, !PT ;  /* 0x0000000700007812 */ /* 0x000fe200078ec0ff */
[----:B------:R-:W-:Y:S01]  /*1030*/  ULEA.HI UR5, UR5, UR4, URZ, 0x7 ;  /* 0x0000000405057291 */ /* 0x000fe2000f8f383f */
[----:B------:R-:W-:Y:S01]  /*1040*/  LOP3.LUT R23, R4, 0x30, RZ, 0xc0, !PT ;  /* 0x0000003004177812 */ /* 0x000fe200078ec0ff */
[----:B------:R-:W-:Y:S01]  /*1050*/  IMAD R124, R124, -0x2, R5 ;  /* 0xfffffffe7c7c7824 */ /* 0x000fe200078e0205 */
[--C-:B------:R-:W-:Y:S01]  /*1060*/  LOP3.LUT R22, R7, 0x40, R0.reuse, 0xe2, !PT ;  /* 0x0000004007167812 */ /* 0x100fe200078ee200 */
[----:B------:R-:W-:Y:S01]  /*1070*/  USHF.R.S32.HI UR43, URZ, 0x7, UR5 ;  /* 0x000000073f2b7899 */ /* 0x000fe20008011405 */
[-C--:B------:R-:W-:Y:S01]  /*1080*/  IADD3 R5, RZ, -R23.reuse, -R0 ;  /* 0x80000017ff057210 */ /* 0x080fe20007ffe800 */
[----:B------:R-:W-:Y:S01]  /*1090*/  IMAD.MOV.U32 R0, RZ, RZ, -0x1 ;  /* 0xffffffffff007424 */ /* 0x000fe200078e00ff */
[C---:B------:R-:W-:Y:S01]  /*10a0*/  LOP3.LUT R127, R3.reuse, 0x80, RZ, 0xc0, !PT ;  /* 0x00000080037f7812 */ /* 0x040fe200078ec0ff */
[----:B------:R-:W-:Y:S01]  /*10b0*/  UISETP.LT.AND UP0, UPT, UR43, 0x1, UPT ;  /* 0x000000012b00788c */ /* 0x000fe2000bf01270 */
[----:B------:R-:W-:Y:S01]  /*10c0*/  IMAD.MOV.U32 R4, RZ, RZ, 0x1 ;  /* 0x00000001ff047424 */ /* 0x000fe200078e00ff */
[----:B------:R-:W-:Y:S01]  /*10d0*/  ULDC UR4, c[0x0][0x284] ;  /* 0x0000a10000047ab9 */ /* 0x000fe20000000800 */
[----:B------:R-:W-:Y:S01]  /*10e0*/  IMAD R5, R14, -0x40, R5 ;  /* 0xffffffc00e057824 */ /* 0x000fe200078e0205 */
[----:B------:R-:W-:Y:S01]  /*10f0*/  LOP3.LUT R22, R22, R23, RZ, 0xfc, !PT ;  /* 0x0000001716167212 */ /* 0x000fe200078efcff */
[----:B------:R-:W-:Y:S01]  /*1100*/  USEL UR44, UR43, 0x1, UP0 ;  /* 0x000000012b2c7887 */ /* 0x000fe20008000000 */
[-C--:B--2---:R-:W-:Y:S01]  /*1110*/  SHF.L.U32 R0, R0, R125.reuse, RZ ;  /* 0x0000007d00007219 */ /* 0x084fe200000006ff */
[----:B------:R-:W-:Y:S01]  /*1120*/  IMAD.SHL.U32 R126, R3, 0x2, RZ ;  /* 0x00000002037e7824 */ /* 0x000fe200078e00ff */
[----:B------:R-:W-:Y:S01]  /*1130*/  SHF.L.U32 R125, R4, R125, RZ ;  /* 0x0000007d047d7219 */ /* 0x000fe200000006ff */
[----:B------:R-:W-:Y:S01]  /*1140*/  VIADD R129, R5, UR4 ;  /* 0x0000000405817c36 */ /* 0x000fe20008000000 */
[----:B------:R-:W-:Y:S01]  /*1150*/  SHF.R.U32.HI R127, RZ, 0x7, R127 ;  /* 0x00000007ff7f7819 */ /* 0x000fe2000001167f */
[----:B------:R-:W-:Y:S01]  /*1160*/  IMAD.MOV.U32 R23, RZ, RZ, RZ ;  /* 0x000000ffff177224 */ /* 0x000fe200078e00ff */
[----:B------:R-:W-:Y:S01]  /*1170*/  LOP3.LUT R128, RZ, R0, RZ, 0x33, !PT ;  /* 0x00000000ff807212 */ /* 0x000fe200078e33ff */
[----:B------:R-:W-:Y:S01]  /*1180*/  UIADD3 UR44, UR43, -UR44, URZ ;  /* 0x8000002c2b2c7290 */ /* 0x000fe2000fffe03f */
[----:B------:R-:W-:Y:S01]  /*1190*/  UMOV UR40, URZ ;  /* 0x0000003f00287c82 */ /* 0x000fe20008000000 */
[----:B------:R-:W-:-:S10]  /*11a0*/  UMOV UR41, URZ ;  /* 0x0000003f00297c82 */ /* 0x000fd40008000000 */
.L_x_226:
[----:B0-----:R-:W0:Y:S01]  /*11b0*/  SHFL.IDX PT, R0, R127, RZ, 0x1f ;  /* 0x00001fff7f007589 */ /* 0x001e2200000e0000 */
[----:B------:R-:W1:Y:S01]  /*11c0*/  S2UR UR7, SR_CgaCtaId ;  /* 0x00000000000779c3 */ /* 0x000e620000008800 */
[----:B------:R-:W-:Y:S01]  /*11d0*/  UMOV UR6, 0x400 ;  /* 0x0000040000067882 */ /* 0x000fe20000000000 */
[----:B0-----:R-:W-:Y:S01]  /*11e0*/  R2UR UR4, R0 ;  /* 0x00000000000472ca */ /* 0x001fe200000e0000 */
[----:B-1----:R-:W-:-:S12]  /*11f0*/  ULEA UR6, UR7, UR6, 0x18 ;  /* 0x0000000607067291 */ /* 0x002fd8000f8ec03f */
[----:B------:R-:W-:-:S04]  /*1200*/  ULEA.HI UR5, UR4, UR4, URZ, 0x1 ;  /* 0x0000000404057291 */ /* 0x000fc8000f8f083f */
[----:B------:R-:W-:-:S04]  /*1210*/  ULOP3.LUT UR5, UR5, 0x7fffe, URZ, 0xc0, !UPT ;  /* 0x0007fffe05057892 */ /* 0x000fc8000f8ec03f */
[----:B------:R-:W-:-:S03]  /*1220*/  UIADD3 UR5, UR4, -UR5, URZ ;  /* 0x8000000504057290 */ /* 0x000fc6000fffe03f */
[----:B------:R-:W-:Y:S01]  /*1230*/  ULDC UR4, c[0x0][0x28c] ;  /* 0x0000a30000047ab9 */ /* 0x000fe20000000800 */
[----:B------:R-:W-:Y:S01]  /*1240*/  ULEA UR5, UR5, UR6, 0xd ;  /* 0x0000000605057291 */ /* 0x000fe2000f8e683f */
[----:B------:R-:W-:-:S03]  /*1250*/  ISETP.LT.AND P0, PT, RZ, UR4, PT ;  /* 0x00000004ff007c0c */ /* 0x000fc6000bf01270 */
[----:B------:R-:W-:-:S04]  /*1260*/  UIADD3 UR5, UR5, 0x180, URZ ;  /* 0x0000018005057890 */ /* 0x000fc8000fffe03f */
[----:B------:R-:W-:-:S04]  /*1270*/  USHF.R.U32.HI UR5, URZ, 0x4, UR5 ;  /* 0x000000043f057899 */ /* 0x000fc80008011605 */
[----:B------:R-:W-:-:S04]  /*1280*/  ULOP3.LUT UR5, UR5, 0x3fff, URZ, 0xc0, !UPT ;  /* 0x00003fff05057892 */ /* 0x000fc8000f8ec03f */
[----:B------:R-:W-:Y:S01]  /*1290*/  ULOP3.LUT UR45, UR5, 0x10000, URZ, 0xfc, !UPT ;  /* 0x00010000052d7892 */ /* 0x000fe2000f8efc3f */
[----:B--2-4-:R-:W-:Y:S11]  /*12a0*/  @P0 BRA `(.L_x_13) ;  /* 0x0000000000400947 */ /* 0x014ff60003800000 */
[----:B------:R-:W-:Y:S01]  /*12b0*/  MOV R0, 0x0 ;  /* 0x0000000000007802 */ /* 0x000fe20000000f00 */
[----:B------:R-:W-:Y:S01]  /*12c0*/  ULDC.64 UR4, c[0x4][0x68] ;  /* 0x01001a0000047ab9 */ /* 0x000fe20000000a00 */
[----:B------:R-:W-:Y:S01]  /*12d0*/  ULDC.64 UR6, c[0x4][0x8] ;  /* 0x0100020000067ab9 */ /* 0x000fe20000000a00 */
[----:B------:R-:W-:Y:S01]  /*12e0*/  IMAD.U32 R4, RZ, RZ, UR4 ;  /* 0x00000004ff047e24 */ /* 0x000fe2000f8e00ff */
[----:B------:R0:W1:Y:S01]  /*12f0*/  LDC.64 R14, c[0x4][R0] ;  /* 0x01000000000e7b82 */ /* 0x0000620000000a00 */
[----:B------:R-:W-:Y:S01]  /*1300*/  IMAD.U32 R5, RZ, RZ, UR5 ;  /* 0x00000005ff057e24 */ /* 0x000fe2000f8e00ff */
[----:B------:R-:W-:Y:S01]  /*1310*/  ULDC.64 UR4, c[0x4][0x70] ;  /* 0x01001c0000047ab9 */ /* 0x000fe20000000a00 */
[----:B------:R-:W-:Y:S02]  /*1320*/  IMAD.U32 R10, RZ, RZ, UR6 ;  /* 0x00000006ff0a7e24 */ /* 0x000fe4000f8e00ff */
[----:B------:R-:W-:Y:S02]  /*1330*/  IMAD.U32 R6, RZ, RZ, UR4 ;  /* 0x00000004ff067e24 */ /* 0x000fe4000f8e00ff */
[----:B------:R-:W-:-:S02]  /*1340*/  IMAD.U32 R7, RZ, RZ, UR5 ;  /* 0x00000005ff077e24 */ /* 0x000fc4000f8e00ff */
[----:B------:R-:W-:Y:S02]  /*1350*/  IMAD.U32 R11, RZ, RZ, UR7 ;  /* 0x00000007ff0b7e24 */ /* 0x000fe4000f8e00ff */
[----:B------:R-:W-:Y:S02]  /*1360*/  IMAD.MOV.U32 R8, RZ, RZ, 0x1e1 ;  /* 0x000001e1ff087424 */ /* 0x000fe400078e00ff */
[----:B------:R-:W-:Y:S02]  /*1370*/  IMAD.MOV.U32 R12, RZ, RZ, 0x1 ;  /* 0x00000001ff0c7424 */ /* 0x000fe400078e00ff */
[----:B0-----:R-:W-:-:S07]  /*1380*/  IMAD.MOV.U32 R13, RZ, RZ, RZ ;  /* 0x000000ffff0d7224 */ /* 0x001fce00078e00ff */
[----:B------:R-:W-:-:S07]  /*1390*/  LEPC R20, `(.L_x_13) ;  /* 0x000000001014794e */ /* 0x000fce0000000000 */
[----:B-1---5:R-:W-:Y:S05]  /*13a0*/  CALL.ABS.NOINC R14 ;  /* 0x000000000e007343 */ /* 0x022fea0003c00000 */
.L_x_13:
[----:B------:R-:W-:-:S04]  /*13b0*/  LOP3.LUT R0, R18, 0x1, RZ, 0xfc, !PT ;  /* 0x0000000112007812 */ /* 0x000fc800078efcff */
[----:B------:R-:W-:-:S13]  /*13c0*/  ISETP.NE.AND P0, PT, R0, 0x3, PT ;  /* 0x000000030000780c */ /* 0x000fda0003f05270 */
[----:B------:R-:W-:Y:S05]  /*13d0*/  @!P0 BRA `(.L_x_14) ;  /* 0x0000000000048947 */ /* 0x000fea0003800000 */
[----:B------:R-:W-:Y:S01]  /*13e0*/  BPT.TRAP 0x1 ;  /* 0x000000040000795c */ /* 0x000fe20000300000 */
.L_x_14:
[----:B------:R-:W0:Y:S01]  /*13f0*/  S2UR UR5, SR_CgaCtaId ;  /* 0x00000000000579c3 */ /* 0x000e220000008800 */
[----:B------:R-:W-:Y:S01]  /*1400*/  UMOV UR4, 0x400 ;  /* 0x0000040000047882 */ /* 0x000fe20000000000 */
[----:B------:R-:W-:Y:S02]  /*1410*/  IMAD.U32 R0, RZ, RZ, UR40 ;  /* 0x00000028ff007e24 */ /* 0x000fe4000f8e00ff */
[----:B------:R-:W-:-:S03]  /*1420*/  IMAD.U32 R3, RZ, RZ, UR41 ;  /* 0x00000029ff037e24 */ /* 0x000fc6000f8e00ff */
[----:B------:R-:W-:Y:S01]  /*1430*/  SHF.L.U32 R0, R0, 0x1f, RZ ;  /* 0x0000001f00007819 */ /* 0x000fe200000006ff */
[----:B0-----:R-:W-:-:S06]  /*1440*/  ULEA UR4, UR5, UR4, 0x18 ;  /* 0x0000000405047291 */ /* 0x001fcc000f8ec03f */
[----:B------:R-:W-:-:S04]  /*1450*/  IMAD.U32 R6, RZ, RZ, UR4 ;  /* 0x00000004ff067e24 */ /* 0x000fc8000f8e00ff */
[----:B------:R-:W-:-:S04]  /*1460*/  IMAD R3, R3, 0x8, R6 ;  /* 0x0000000803037824 */ /* 0x000fc800078e0206 */
[----:B------:R0:W1:Y:S01]  /*1470*/  SYNCS.PHASECHK.TRANS64.TRYWAIT P1, [R3+URZ], R0 ;  /* 0x00000000030075a7 */ /* 0x000062000802017f */
[----:B------:R-:W-:Y:S05]  /*1480*/  @!P0 BRA `(.L_x_15) ;  /* 0x0000000000048947 */ /* 0x000fea0003800000 */
[----:B------:R-:W-:Y:S01]  /*1490*/  BPT.TRAP 0x1 ;  /* 0x000000040000795c */ /* 0x000fe20000300000 */
.L_x_15:
[----:B------:R-:W-:-:S05]  /*14a0*/  IMAD.U32 R4, RZ, RZ, UR44 ;  /* 0x0000002cff047e24 */ /* 0x000fca000f8e00ff */
[----:B------:R-:W-:Y:S01]  /*14b0*/  ISETP.GE.AND P2, PT, R4, 0x1, PT ;  /* 0x000000010400780c */ /* 0x000fe20003f46270 */
[----:B-1----:R-:W-:-:S12]  /*14c0*/  @P1 BRA `(.L_x_16) ;  /* 0x0000000000081947 */ /* 0x002fd80003800000 */
[----:B------:R-:W1:Y:S02]  /*14d0*/  SYNCS.PHASECHK.TRANS64.TRYWAIT P1, [R3+URZ], R0 ;  /* 0x00000000030075a7 */ /* 0x000e64000802017f */
[----:B-1----:R-:W-:Y:S05]  /*14e0*/  @!P1 BRA `(.L_x_17) ;  /* 0x0000007400409947 */ /* 0x002fea0003800000 */
.L_x_16:
[----:B------:R-:W-:Y:S05]  /*14f0*/  WARPSYNC.ALL ;  /* 0x0000000000007948 */ /* 0x000fea0003800000 */
[----:B------:R-:W-:Y:S01]  /*1500*/  R2UR UR4, R6 ;  /* 0x00000000060472ca */ /* 0x000fe200000e0000 */
[----:B------:R-:W-:Y:S01]  /*1510*/  UIMAD UR5, UR41, 0x600, UR45 ;  /* 0x00000600290578a4 */ /* 0x000fe2000f8e022d */
[----:B------:R-:W-:Y:S01]  /*1520*/  WARPGROUP.ARRIVE ;  /* 0x00000000000079c5 */ /* 0x000fe20000000000 */
[----:B------:R-:W-:Y:S01]  /*1530*/  UMOV UR9, 0x40000040 ;  /* 0x4000004000097882 */ /* 0x000fe20000000000 */
[----:B------:R-:W-:-:S04]  /*1540*/  UMOV UR11, 0x40000040 ;  /* 0x40000040000b7882 */ /* 0x000fc80000000000 */
[----:B------:R-:W-:-:S05]  /*1550*/  UMOV UR8, UR5 ;  /* 0x0000000500087c82 */ /* 0x000fca0008000000 */
[----:B------:R-:W-:-:S04]  /*1560*/  UIADD3 UR4, UR4, 0x24180, URZ ;  /* 0x0002418004047890 */ /* 0x000fc8000fffe03f */
[----:B------:R-:W-:-:S04]  /*1570*/  USHF.R.U32.HI UR4, URZ, 0x4, UR4 ;  /* 0x000000043f047899 */ /* 0x000fc80008011604 */
[----:B------:R-:W-:-:S04]  /*1580*/  ULOP3.LUT UR4, UR4, 0x3fff, URZ, 0xc0, !UPT ;  /* 0x00003fff04047892 */ /* 0x000fc8000f8ec03f */
[----:B------:R-:W-:-:S04]  /*1590*/  ULOP3.LUT UR4, UR4, 0x10000, URZ, 0xfc, !UPT ;  /* 0x0001000004047892 */ /* 0x000fc8000f8efc3f */
[----:B------:R-:W-:-:S07]  /*15a0*/  UIMAD UR6, UR41, 0x300, UR4 ;  /* 0x00000300290678a4 */ /* 0x000fce000f8e0204 */
[----:B------:R-:W-:Y:S02]  /*15b0*/  UMOV UR10, UR6 ;  /* 0x00000006000a7c82 */ /* 0x000fe40008000000 */
[----:B------:R-:W-:Y:S01]  /*15c0*/  IGMMA.64x96x32.S8.S8 R72, gdesc[UR8], RZ, !UPT, gsb0 ;  /* 0x02a00000084879f1 */ /* 0x000fe2000c0410ff */
[----:B------:R-:W-:Y:S01]  /*15d0*/  UIADD3 UR8, UR5, 0x400, URZ ;  /* 0x0000040005087890 */ /* 0x000fe2000fffe03f */
[----:B------:R-:W-:Y:S01]  /*15e0*/  UMOV UR9, 0x40000040 ;  /* 0x4000004000097882 */ /* 0x000fe20000000000 */
[----:B------:R-:W-:Y:S02]  /*15f0*/  WARPGROUP.DEPBAR.LE gsb0, 0x0 ;  /* 0x00008000000079c5 */ /* 0x000fe40000010000 */
[----:B------:R-:W-:-:S06]  /*1600*/  WARPGROUP.ARRIVE ;  /* 0x00000000000079c5 */ /* 0x000fcc0000000000 */
[----:B------:R-:W-:Y:S01]  /*1610*/  IGMMA.64x96x32.S8.S8 R24, gdesc[UR8], RZ, !UPT, gsb0 ;  /* 0x02a00000081879f1 */ /* 0x000fe2000c0410ff */
[----:B------:R-:W-:Y:S02]  /*1620*/  UIADD3 UR8, UR5, 0x2, URZ ;  /* 0x0000000205087890 */ /* 0x000fe4000fffe03f */
[----:B------:R-:W-:Y:S01]  /*1630*/  UIADD3 UR10, UR6, 0x2, URZ ;  /* 0x00000002060a7890 */ /* 0x000fe2000fffe03f */
[----:B------:R-:W-:Y:S01]  /*1640*/  UMOV UR9, 0x40000040 ;  /* 0x4000004000097882 */ /* 0x000fe20000000000 */
[----:B------:R-:W-:Y:S01]  /*1650*/  UMOV UR11, 0x40000040 ;  /* 0x40000040000b7882 */ /* 0x000fe20000000000 */
[----:B------:R-:W-:Y:S02]  /*1660*/  WARPGROUP.DEPBAR.LE gsb0, 0x0 ;  /* 0x00008000000079c5 */ /* 0x000fe40000010000 */
[----:B------:R-:W-:-:S06]  /*1670*/  WARPGROUP.ARRIVE ;  /* 0x00000000000079c5 */ /* 0x000fcc0000000000 */
[----:B------:R-:W-:Y:S01]  /*1680*/  IGMMA.64x96x32.S8.S8 R72, gdesc[UR8], R72, gsb0 ;  /* 0x02a00000084879f1 */ /* 0x000fe20008041048 */
[----:B------:R-:W-:Y:S01]  /*1690*/  UIADD3 UR8, UR5, 0x402, URZ ;  /* 0x0000040205087890 */ /* 0x000fe2000fffe03f */
[----:B------:R-:W-:Y:S01]  /*16a0*/  UMOV UR9, 0x40000040 ;  /* 0x4000004000097882 */ /* 0x000fe20000000000 */
[----:B------:R-:W-:Y:S02]  /*16b0*/  WARPGROUP.DEPBAR.LE gsb0, 0x0 ;  /* 0x00008000000079c5 */ /* 0x000fe40000010000 */
[----:B------:R-:W-:-:S06]  /*16c0*/  WARPGROUP.ARRIVE ;  /* 0x00000000000079c5 */ /* 0x000fcc0000000000 */
[----:B------:R-:W-:Y:S01]  /*16d0*/  IGMMA.64x96x32.S8.S8 R24, gdesc[UR8], R24, gsb0 ;  /* 0x02a00000081879f1 */ /* 0x000fe20008041018 */
        /* <DEDUP_REMOVED lines=23> */
[----:B------:R-:W-:Y:S03]  /*1850*/  IGMMA.64x96x32.S8.S8 R24, gdesc[UR8], R24, gsb0 ;  /* 0x02a00000081879f1 */ /* 0x000fe60008041018 */
[----:B------:R-:W-:Y:S02]  /*1860*/  WARPGROUP.DEPBAR.LE gsb0, 0x0 ;  /* 0x00008000000079c5 */ /* 0x000fe40000010000 */
[----:B------:R-:W-:Y:S05]  /*1870*/  @!P2 BRA `(.L_x_18) ;  /* 0x000000040074a947 */ /* 0x000fea0003800000 */
[----:B------:R-:W-:Y:S01]  /*1880*/  UIADD3 UR5, UR41, 0x1, URZ ;  /* 0x0000000129057890 */ /* 0x000fe2000fffe03f */
[----:B01----:R-:W-:Y:S02]  /*1890*/  IMAD.U32 R0, RZ, RZ, UR44 ;  /* 0x0000002cff007e24 */ /* 0x003fe4000f8e00ff */
[----:B------:R-:W-:Y:S01]  /*18a0*/  IMAD.U32 R3, RZ, RZ, UR41 ;  /* 0x00000029ff037e24 */ /* 0x000fe2000f8e00ff */
[----:B------:R-:W-:-:S04]  /*18b0*/  UISETP.NE.AND UP0, UPT, UR5, 0x6, UPT ;  /* 0x000000060500788c */ /* 0x000fc8000bf05270 */
[----:B------:R-:W-:Y:S02]  /*18c0*/  USEL UR6, URZ, 0x1, UP0 ;  /* 0x000000013f067887 */ /* 0x000fe40008000000 */
[----:B------:R-:W-:Y:S02]  /*18d0*/  USEL UR5, UR5, URZ, UP0 ;  /* 0x0000003f05057287 */ /* 0x000fe40008000000 */
[----:B------:R-:W-:-:S06]  /*18e0*/  ULOP3.LUT UR6, UR40, UR6, URZ, 0x3c, !UPT ;  /* 0x0000000628067292 */ /* 0x000fcc000f8e3c3f */
[----:B------:R-:W-:-:S07]  /*18f0*/  IMAD.U32 R7, RZ, RZ, UR6 ;  /* 0x00000006ff077e24 */ /* 0x000fce000f8e00ff */
.L_x_25:
[----:B0-----:R-:W-:Y:S05]  /*1900*/  @!P0 BRA `(.L_x_19) ;  /* 0x0000000000048947 */ /* 0x001fea0003800000 */
[----:B------:R-:W-:Y:S01]  /*1910*/  BPT.TRAP 0x1 ;  /* 0x000000040000795c */ /* 0x000fe20000300000 */
.L_x_19:
[----:B------:R-:W0:Y:S01]  /*1920*/  S2UR UR7, SR_CgaCtaId ;  /* 0x00000000000779c3 */ /* 0x000e220000008800 */
[----:B------:R-:W-:Y:S01]  /*1930*/  UMOV UR6, 0x400 ;  /* 0x0000040000067882 */ /* 0x000fe20000000000 */
[----:B------:R-:W-:Y:S01]  /*1940*/  IMAD.U32 R5, RZ, RZ, UR5 ;  /* 0x00000005ff057e24 */ /* 0x000fe2000f8e00ff */
[----:B------:R-:W-:Y:S01]  /*1950*/  SHF.L.U32 R4, R7, 0x1f, RZ ;  /* 0x0000001f07047819 */ /* 0x000fe200000006ff */
[----:B0-----:R-:W-:-:S06]  /*1960*/  ULEA UR6, UR7, UR6, 0x18 ;  /* 0x0000000607067291 */ /* 0x001fcc000f8ec03f */
[----:B------:R-:W-:-:S04]  /*1970*/  IMAD.U32 R6, RZ, RZ, UR6 ;  /* 0x00000006ff067e24 */ /* 0x000fc8000f8e00ff */
[----:B------:R-:W-:-:S04]  /*1980*/  IMAD R5, R5, 0x8, R6 ;  /* 0x0000000805057824 */ /* 0x000fc800078e0206 */
[----:B------:R0:W1:Y:S01]  /*1990*/  SYNCS.PHASECHK.TRANS64.TRYWAIT P1, [R5+URZ], R4 ;  /* 0x00000004050075a7 */ /* 0x000062000802017f */
[----:B------:R-:W-:Y:S05]  /*19a0*/  @!P0 BRA `(.L_x_20) ;  /* 0x0000000000048947 */ /* 0x000fea0003800000 */
[----:B------:R-:W-:Y:S01]  /*19b0*/  BPT.TRAP 0x1 ;  /* 0x000000040000795c */ /* 0x000fe20000300000 */
.L_x_20:
[----:B-1----:R-:W-:Y:S05]  /*19c0*/  @P1 BRA `(.L_x_21) ;  /* 0x0000000000081947 */ /* 0x002fea0003800000 */
[----:B------:R-:W1:Y:S02]  /*19d0*/  SYNCS.PHASECHK.TRANS64.TRYWAIT P1, [R5+URZ], R4 ;  /* 0x00000004050075a7 */ /* 0x000e64000802017f */
[----:B-1----:R-:W-:Y:S05]  /*19e0*/  @!P1 BRA `(.L_x_22) ;  /* 0x0000007000149947 */ /* 0x002fea0003800000 */
.L_x_21:
[----:B------:R-:W-:Y:S01]  /*19f0*/  UIMAD UR6, UR5, 0x600, UR45 ;  /* 0x00000600050678a4 */ /* 0x000fe2000f8e022d */
[----:B------:R-:W-:Y:S01]  /*1a00*/  WARPGROUP.ARRIVE ;  /* 0x00000000000079c5 */ /* 0x000fe20000000000 */
[----:B------:R-:W-:Y:S01]  /*1a10*/  UIMAD UR7, UR5, 0x300, UR4 ;  /* 0x00000300050778a4 */ /* 0x000fe2000f8e0204 */
[----:B------:R-:W-:Y:S01]  /*1a20*/  UMOV UR9, 0x40000040 ;  /* 0x4000004000097882 */ /* 0x000fe20000000000 */
[----:B------:R-:W-:-:S03]  /*1a30*/  UMOV UR11, 0x40000040 ;  /* 0x40000040000b7882 */ /* 0x000fc60000000000 */
[----:B------:R-:W-:Y:S02]  /*1a40*/  UMOV UR8, UR6 ;  /* 0x0000000600087c82 */ /* 0x000fe40008000000 */
[----:B------:R-:W-:Y:S02]  /*1a50*/  UMOV UR10, UR7 ;  /* 0x00000007000a7c82 */ /* 0x000fe40008000000 */
        /* <DEDUP_REMOVED lines=44> */
[----:B------:R-:W-:Y:S01]  /*1d20*/  BPT.TRAP 0x1 ;  /* 0x000000040000795c */ /* 0x000fe20000300000 */
.L_x_23:
[----:B01----:R-:W-:Y:S01]  /*1d30*/  IMAD R4, R3, 0x8, R6 ;  /* 0x0000000803047824 */ /* 0x003fe200078e0206 */
[----:B------:R-:W-:-:S03]  /*1d40*/  ISETP.GT.U32.AND P1, PT, R18, 0x1, PT ;  /* 0x000000011200780c */ /* 0x000fc60003f24070 */
[----:B------:R-:W-:-:S05]  /*1d50*/  VIADD R4, R4, 0x30 ;  /* 0x0000003004047836 */ /* 0x000fca0000000000 */
[----:B------:R-:W-:-:S04]  /*1d60*/  PRMT R4, RZ, 0x654, R4 ;  /* 0x00000654ff047816 */ /* 0x000fc80000000004 */
[----:B------:R0:W-:Y:S01]  /*1d70*/  SYNCS.ARRIVE.TRANS64.RED.A1T0 RZ, [R4+URZ], RZ ;  /* 0x000000ff04ff79a7 */ /* 0x0001e2000810043f */
[----:B------:R-:W-:Y:S05]  /*1d80*/  @P1 BRA `(.L_x_24) ;  /* 0x0000000000041947 */ /* 0x000fea0003800000 */
[----:B------:R-:W-:Y:S01]  /*1d90*/  BPT.TRAP 0x1 ;  /* 0x000000040000795c */ /* 0x000fe20000300000 */
.L_x_24:
[----:B------:R-:W-:Y:S01]  /*1da0*/  UIADD3 UR5, UR5, 0x1, URZ ;  /* 0x0000000105057890 */ /* 0x000fe2000fffe03f */
[C---:B------:R-:W-:Y:S01]  /*1db0*/  ISETP.GT.AND P2, PT, R0.reuse, 0x1, PT ;  /* 0x000000010000780c */ /* 0x040fe20003f44270 */
[----:B------:R-:W-:Y:S02]  /*1dc0*/  VIADD R3, R3, 0x1 ;  /* 0x0000000103037836 */ /* 0x000fe40000000000 */
[----:B------:R-:W-:Y:S01]  /*1dd0*/  UISETP.NE.AND UP0, UPT, UR5, 0x6, UPT ;  /* 0x000000060500788c */ /* 0x000fe2000bf05270 */
[----:B------:R-:W-:Y:S02]  /*1de0*/  VIADD R0, R0, 0xffffffff ;  /* 0xffffffff00007836 */ /* 0x000fe40000000000 */
[C---:B------:R-:W-:Y:S01]  /*1df0*/  ISETP.NE.AND P1, PT, R3.reuse, 0x6, PT ;  /* 0x000000060300780c */ /* 0x040fe20003f25270 */
[----:B------:R-:W-:Y:S02]  /*1e00*/  USEL UR6, URZ, 0x1, UP0 ;  /* 0x000000013f067887 */ /* 0x000fe40008000000 */
[----:B------:R-:W-:Y:S01]  /*1e10*/  USEL UR5, UR5, URZ, UP0 ;  /* 0x0000003f05057287 */ /* 0x000fe20008000000 */
[----:B------:R-:W-:-:S03]  /*1e20*/  SEL R3, R3, RZ, P1 ;  /* 0x000000ff03037207 */ /* 0x000fc60000800000 */
[----:B------:R-:W-:Y:S01]  /*1e30*/  LOP3.LUT R7, R7, UR6, RZ, 0x3c, !PT ;  /* 0x0000000607077c12 */ /* 0x000fe2000f8e3cff */
[----:B------:R-:W-:Y:S07]  /*1e40*/  @P2 BRA `(.L_x_25) ;  /* 0xfffffff800ac2947 */ /* 0x000fee000383ffff */
.L_x_18:
[----:B01----:R-:W0:Y:S02]  /*1e50*/  LDC R0, c[0x0][0x28c] ;  /* 0x0000a300ff007b82 */ /* 0x003e240000000800 */
[----:B0-----:R-:W-:-:S13]  /*1e60*/  ISETP.GE.AND P1, PT, R0, 0x1, PT ;  /* 0x000000010000780c */ /* 0x001fda0003f26270 */
[----:B------:R-:W-:Y:S05]  /*1e70*/  @!P1 BRA `(.L_x_26) ;  /* 0x0000000000389947 */ /* 0x000fea0003800000 */
[----:B------:R-:W-:Y:S05]  /*1e80*/  @!P0 BRA `(.L_x_27) ;  /* 0x0000000000048947 */ /* 0x000fea0003800000 */
[----:B------:R-:W-:Y:S01]  /*1e90*/  BPT.TRAP 0x1 ;  /* 0x000000040000795c */ /* 0x000fe20000300000 */
.L_x_27:
[----:B------:R-:W-:Y:S01]  /*1ea0*/  UIADD3 UR6, UR44, UR41, URZ ;  /* 0x000000292c067290 */ /* 0x000fe2000fffe03f */
[----:B------:R-:W-:-:S03]  /*1eb0*/  ISETP.GT.U32.AND P0, PT, R18, 0x1, PT ;  /* 0x000000011200780c */ /* 0x000fc60003f04070 */
[----:B------:R-:W-:-:S04]  /*1ec0*/  UIMAD.WIDE.U32 UR4, UR6, -0x55555555, URZ ;  /* 0xaaaaaaab060478a5 */ /* 0x000fc8000f8e003f */
[----:B------:R-:W-:-:S04]  /*1ed0*/  USHF.R.U32.HI UR4, URZ, 0x2, UR5 ;  /* 0x000000023f047899 */ /* 0x000fc80008011605 */
[----:B------:R-:W-:-:S06]  /*1ee0*/  UIMAD UR6, UR4, -0x6, UR6 ;  /* 0xfffffffa040678a4 */ /* 0x000fcc000f8e0206 */
[----:B------:R-:W-:-:S04]  /*1ef0*/  IMAD.U32 R3, RZ, RZ, UR6 ;  /* 0x00000006ff037e24 */ /* 0x000fc8000f8e00ff */
[----:B------:R-:W-:-:S04]  /*1f00*/  IMAD R0, R3, 0x8, R6 ;  /* 0x0000000803007824 */ /* 0x000fc800078e0206 */
[----:B------:R-:W-:-:S05]  /*1f10*/  VIADD R0, R0, 0x30 ;  /* 0x0000003000007836 */ /* 0x000fca0000000000 */
[----:B------:R-:W-:-:S04]  /*1f20*/  PRMT R0, RZ, 0x654, R0 ;  /* 0x00000654ff007816 */ /* 0x000fc80000000000 */
[----:B------:R0:W-:Y:S01]  /*1f30*/  SYNCS.ARRIVE.TRANS64.RED.A1T0 RZ, [R0+URZ], RZ ;  /* 0x000000ff00ff79a7 */ /* 0x0001e2000810043f */
[----:B------:R-:W-:Y:S05]  /*1f40*/  @P0 BRA `(.L_x_26) ;  /* 0x0000000000040947 */ /* 0x000fea0003800000 */
[----:B------:R-:W-:Y:S01]  /*1f50*/  BPT.TRAP 0x1 ;  /* 0x000000040000795c */ /* 0x000fe20000300000 */
.L_x_26:
[----:B------:R-:W-:Y:S01]  /*1f60*/  IMAD R3, R120, 0x60, RZ ;  /* 0x0000006078037824 */ /* 0x000fe200078e02ff */
[----:B------:R-:W-:Y:S01]  /*1f70*/  UIADD3 UR41, UR43, UR41, URZ ;  /* 0x000000292b297290 */ /* 0x000fe2000fffe03f */
[----:B------:R-:W-:Y:S01]  /*1f80*/  IMAD R12, R121, 0xc0, RZ ;  /* 0x000000c0790c7824 */ /* 0x000fe200078e02ff */
[----:B------:R-:W-:Y:S01]  /*1f90*/  ULDC UR7, c[0x0][0x288] ;  /* 0x0000a20000077ab9 */ /* 0x000fe20000000800 */
[----:B------:R-:W-:Y:S01]  /*1fa0*/  ULDC UR10, c[0x0][0x284] ;  /* 0x0000a100000a7ab9 */ /* 0x000fe20000000800 */
[----:B------:R-:W-:Y:S01]  /*1fb0*/  UISETP.GT.U32.AND UP0, UPT, UR41, 0x5, UPT ;  /* 0x000000052900788c */ /* 0x000fe2000bf04070 */
[C---:B------:R-:W-:Y:S01]  /*1fc0*/  ISETP.GE.AND P0, PT, R3.reuse, UR7, PT ;  /* 0x0000000703007c0c */ /* 0x040fe2000bf06270 */
[----:B------:R-:W-:Y:S01]  /*1fd0*/  UISETP.GE.U32.AND UP1, UPT, UR43, 0x6, UPT ;  /* 0x000000062b00788c */ /* 0x000fe2000bf26070 */
[----:B------:R-:W-:Y:S01]  /*1fe0*/  SHF.R.S32.HI R120, RZ, 0x1f, R19 ;  /* 0x0000001fff787819 */ /* 0x000fe20000011413 */
[----:B------:R-:W-:Y:S01]  /*1ff0*/  UISETP.LT.U32.AND UP0, UPT, UR43, 0x6, UP0 ;  /* 0x000000062b00788c */ /* 0x000fe20008701070 */
[----:B------:R-:W-:Y:S01]  /*2000*/  ISETP.GE.OR P0, PT, R12, UR10, P0 ;  /* 0x0000000a0c007c0c */ /* 0x000fe20008706670 */
[----:B------:R-:W-:Y:S01]  /*2010*/  UIMAD.WIDE.U32 UR4, UR41, -0x55555555, URZ ;  /* 0xaaaaaaab290478a5 */ /* 0x000fe2000f8e003f */
[----:B------:R-:W-:Y:S01]  /*2020*/  LOP3.LUT R20, R3, 0x6, R126, 0xf8, !PT ;  /* 0x0000000603147812 */ /* 0x000fe200078ef87e */
[----:B------:R-:W-:Y:S01]  /*2030*/  USEL UR6, URZ, 0x1, !UP0 ;  /* 0x000000013f067887 */ /* 0x000fe2000c000000 */
[----:B------:R-:W-:-:S02]  /*2040*/  ULDC.64 UR8, c[0x0][0x5d0] ;  /* 0x0001740000087ab9 */ /* 0x000fc40000000a00 */
[----:B------:R-:W-:Y:S01]  /*2050*/  SHF.R.S32.HI R21, RZ, 0x1f, R20 ;  /* 0x0000001fff157819 */ /* 0x000fe20000011414 */
[----:B0-----:R-:W-:Y:S01]  /*2060*/  IMAD R0, R120, UR8, RZ ;  /* 0x0000000878007c24 */ /* 0x001fe2000f8e02ff */
[----:B------:R-:W-:Y:S02]  /*2070*/  USHF.R.U32.HI UR4, URZ, 0x2, UR5 ;  /* 0x000000023f047899 */ /* 0x000fe40008011605 */
[----:B------:R-:W-:Y:S01]  /*2080*/  ULOP3.LUT UR40, UR40, UR6, URZ, 0x3c, !UPT ;  /* 0x0000000628287292 */ /* 0x000fe2000f8e3c3f */
[C---:B------:R-:W-:Y:S01]  /*2090*/  IMAD R7, R19.reuse, UR9, R0 ;  /* 0x0000000913077c24 */ /* 0x040fe2000f8e0200 */
[----:B------:R-:W-:Y:S01]  /*20a0*/  UIMAD UR41, UR4, -0x6, UR41 ;  /* 0xfffffffa042978a4 */ /* 0x000fe2000f8e0229 */
[----:B------:R-:W-:Y:S01]  /*20b0*/  IMAD.WIDE.U32 R4, R19, UR8, R20 ;  /* 0x0000000813047c25 */ /* 0x000fe2000f8e0014 */
[----:B------:R-:W-:-:S03]  /*20c0*/  @UP1 ULOP3.LUT UR40, UR40, 0x1, UR4, 0x78, !UPT ;  /* 0x0000000128281892 */ /* 0x000fc6000f8e7804 */
[----:B------:R-:W-:Y:S02]  /*20d0*/  IMAD.IADD R5, R5, 0x1, R7 ;  /* 0x0000000105057824 */ /* 0x000fe400078e0207 */
[----:B------:R-:W-:Y:S01]  /*20e0*/  IMAD.MOV.U32 R0, RZ, RZ, -0x1 ;  /* 0xffffffffff007424 */ /* 0x000fe200078e00ff */
[----:B------:R-:W-:Y:S06]  /*20f0*/  @P0 BRA `(.L_x_28) ;  /* 0x0000004c00000947 */ /* 0x000fec0003800000 */
[----:B------:R-:W0:Y:S01]  /*2100*/  LDC.64 R132, c[0x0][0x5c8] ;  /* 0x00017200ff847b82 */ /* 0x000e220000000a00 */
[----:B------:R-:W-:Y:S01]  /*2110*/  IMAD.WIDE R10, R121, 0xc0, R22 ;  /* 0x000000c0790a7825 */ /* 0x000fe200078e0216 */
[----:B------:R-:W-:Y:S01]  /*2120*/  ULDC.64 UR4, c[0x0][0x5c0] ;  /* 0x0001700000047ab9 */ /* 0x000fe20000000a00 */
[----:B------:R-:W-:Y:S02]  /*2130*/  BSSY B0, `(.L_x_28) ;  /* 0x00004bc000007945 */ /* 0x000fe40003800000 */
[----:B------:R-:W-:Y:S02]  /*2140*/  IMAD.IADD R131, R129, 0x1, -R12 ;  /* 0x0000000181837824 */ /* 0x000fe400078e0a0c */
[----:B------:R-:W-:Y:S02]  /*2150*/  IMAD.IADD R3, R124, 0x1, -R3 ;  /* 0x000000017c037824 */ /* 0x000fe400078e0a03 */
[-C--:B0-----:R-:W-:Y:S01]  /*2160*/  IMAD R6, R11, R132.reuse, RZ ;  /* 0x000000840b067224 */ /* 0x081fe200078e02ff */
[----:B------:R-:W-:Y:S01]  /*2170*/  SHF.L.U64.HI R13, R132, 0x3, R133 ;  /* 0x00000003840d7819 */ /* 0x000fe20000010285 */
[----:B------:R-:W-:-:S04]  /*2180*/  IMAD.WIDE.U32 R4, R10, R132, R4 ;  /* 0x000000840a047225 */ /* 0x000fc800078e0004 */
[----:B------:R-:W-:Y:S01]  /*2190*/  IMAD R7, R10, R133, R6 ;  /* 0x000000850a077224 */ /* 0x000fe200078e0206 */
[----:B------:R-:W-:Y:S01]  /*21a0*/  IADD3 R14, P0, R4, UR4, RZ ;  /* 0x00000004040e7c10 */ /* 0x000fe2000ff1e0ff */
[C---:B------:R-:W-:Y:S02]  /*21b0*/  IMAD.SHL.U32 R9, R132.reuse, 0x8, RZ ;  /* 0x0000000884097824 */ /* 0x040fe400078e00ff */
[----:B------:R-:W-:Y:S01]  /*21c0*/  IMAD.IADD R7, R5, 0x1, R7 ;  /* 0x0000000105077824 */ /* 0x000fe200078e0207 */
[-C--:B------:R-:W-:Y:S02]  /*21d0*/  LEA R4, P2, R132, R14.reuse, 0x7 ;  /* 0x0000000e84047211 */ /* 0x080fe400078438ff */
[----:B------:R-:W-:Y:S02]  /*21e0*/  IADD3 R6, P1, R9, R14, RZ ;  /* 0x0000000e09067210 */ /* 0x000fe40007f3e0ff */
[----:B------:R-:W-:Y:S02]  /*21f0*/  IADD3.X R15, R7, UR5, RZ, P0, !PT ;  /* 0x00000005070f7c10 */ /* 0x000fe400087fe4ff */
[----:B-----5:R-:W-:-:S02]  /*2200*/  ISETP.NE.AND P0, PT, R123, RZ, PT ;  /* 0x000000ff7b00720c */ /* 0x020fc40003f05270 */
[----:B------:R-:W-:Y:S01]  /*2210*/  LEA.HI.X R5, R132, R15, R133, 0x7, P2 ;  /* 0x0000000f84057211 */ /* 0x000fe200010f3c85 */
[----:B------:R-:W-:Y:S01]  /*2220*/  IMAD.X R7, R13, 0x1, R15, P1 ;  /* 0x000000010d077824 */ /* 0x000fe200008e060f */
[----:B------:R-:W-:-:S05]  /*2230*/  IADD3 R8, P2, R9, R4, RZ ;  /* 0x0000000409087210 */ /* 0x000fca0007f5e0ff */
[----:B------:R-:W-:-:S04]  /*2240*/  IMAD.X R9, R13, 0x1, R5, P2 ;  /* 0x000000010d097824 */ /* 0x000fc800010e0605 */
[----:B------:R-:W-:Y:S05]  /*2250*/  @!P0 BRA `(.L_x_29) ;  /* 0x0000003800148947 */ /* 0x000fea0003800000 */
[----:B------:R-:W0:Y:S01]  /*2260*/  LDC.64 R132, c[0x0][0x5b0] ;  /* 0x00016c00ff847b82 */ /* 0x000e220000000a00 */
[----:B------:R-:W-:Y:S01]  /*2270*/  ULDC.64 UR4, c[0x0][0x5b8] ;  /* 0x00016e0000047ab9 */ /* 0x000fe20000000a00 */
[----:B------:R-:W-:Y:S01]  /*2280*/  ISETP.GE.AND P0, PT, R131, 0x1, PT ;  /* 0x000000018300780c */ /* 0x000fe20003f06270 */
[----:B------:R-:W-:Y:S01]  /*2290*/  IMAD R120, R120, UR4, RZ ;  /* 0x0000000478787c24 */ /* 0x000fe2000f8e02ff */
[----:B------:R-:W-:Y:S01]  /*22a0*/  BSSY B1, `(.L_x_30) ;  /* 0x0000010000017945 */ /* 0x000fe20003800000 */
[----:B------:R-:W-:Y:S01]  /*22b0*/  IMAD.WIDE.U32 R20, R19, UR4, R20 ;  /* 0x0000000413147c25 */ /* 0x000fe2000f8e0014 */
[----:B------:R-:W-:Y:S02]  /*22c0*/  ISETP.LT.OR P3, PT, R3, 0x1, !P0 ;  /* 0x000000010300780c */ /* 0x000fe40004761670 */
[----:B------:R-:W1:Y:S01]  /*22d0*/  LDC.64 R12, c[0x0][0x5a8] ;  /* 0x00016a00ff0c7b82 */ /* 0x000e620000000a00 */
[----:B------:R-:W-:Y:S02]  /*22e0*/  IMAD R19, R19, UR5, R120 ;  /* 0x0000000513137c24 */ /* 0x000fe4000f8e0278 */
[----:B------:R-:W-:-:S02]  /*22f0*/  IMAD.MOV.U32 R120, RZ, RZ, R20 ;  /* 0x000000ffff787224 */ /* 0x000fc400078e0014 */
[----:B------:R-:W-:Y:S02]  /*2300*/  IMAD.IADD R121, R21, 0x1, R19 ;  /* 0x0000000115797824 */ /* 0x000fe400078e0213 */
[-C--:B0-----:R-:W-:Y:S01]  /*2310*/  IMAD R19, R11, R132.reuse, RZ ;  /* 0x000000840b137224 */ /* 0x081fe200078e02ff */
[----:B------:R-:W-:Y:S01]  /*2320*/  SHF.L.U64.HI R137, R132, 0x3, R133 ;  /* 0x0000000384897819 */ /* 0x000fe20000010285 */
[----:B------:R-:W-:-:S04]  /*2330*/  IMAD.WIDE.U32 R134, R10, R132, R120 ;  /* 0x000000840a867225 */ /* 0x000fc800078e0078 */
[----:B------:R-:W-:Y:S01]  /*2340*/  IMAD R141, R10, R133, R19 ;  /* 0x000000850a8d7224 */ /* 0x000fe200078e0213 */
[----:B-1----:R-:W-:Y:S01]  /*2350*/  IADD3 R134, P1, R134, R12, RZ ;  /* 0x0000000c86867210 */ /* 0x002fe20007f3e0ff */
[----:B------:R-:W-:-:S03]  /*2360*/  IMAD.SHL.U32 R136, R132, 0x8, RZ ;  /* 0x0000000884887824 */ /* 0x000fc600078e00ff */
[----:B------:R-:W-:Y:S01]  /*2370*/  IADD3.X R135, R13, R135, R141, P1, !PT ;  /* 0x000000870d877210 */ /* 0x000fe20000ffe48d */
[----:B------:R-:W-:Y:S08]  /*2380*/  @P3 BRA `(.L_x_31) ;  /* 0x0000000000043947 */ /* 0x000ff00003800000 */
[----:B------:R0:W5:Y:S02]  /*2390*/  LDG.E.U8 R130, desc[UR38][R134.64] ;  /* 0x0000002686827981 */ /* 0x000164000c1e1100 */
.L_x_31:
[----:B------:R-:W-:Y:S05]  /*23a0*/  BSYNC B1 ;  /* 0x0000000000017941 */ /* 0x000fea0003800000 */
.L_x_30:
[----:B-----5:R-:W-:Y:S01]  /*23b0*/  LOP3.LUT R19, R130, 0xffff, RZ, 0xc0, !PT ;  /* 0x0000ffff82137812 */ /* 0x020fe200078ec0ff */
[----:B------:R-:W-:Y:S01]  /*23c0*/  IMAD.WIDE.U32 R138, R10, R132, R136 ;  /* 0x000000840a8a7225 */ /* 0x000fe200078e0088 */
[----:B------:R-:W-:Y:S01]  /*23d0*/  ISETP.LT.OR P4, PT, R3, 0x2, !P0 ;  /* 0x000000020300780c */ /* 0x000fe20004781670 */
[----:B------:R-:W-:Y:S01]  /*23e0*/  BSSY B1, `(.L_x_32) ;  /* 0x000000e000017945 */ /* 0x000fe20003800000 */
[----:B------:R-:W-:Y:S01]  /*23f0*/  PRMT R140, R19, 0x8880, RZ ;  /* 0x00008880138c7816 */ /* 0x000fe200000000ff */
[----:B------:R-:W-:Y:S01]  /*2400*/  IMAD.IADD R139, R141, 0x1, R139 ;  /* 0x000000018d8b7824 */ /* 0x000fe200078e028b */
[----:B------:R-:W-:Y:S02]  /*2410*/  IADD3 R138, P2, P5, R20, R12, R138 ;  /* 0x0000000c148a7210 */ /* 0x000fe40007d5e08a */
[----:B------:R-:W-:Y:S01]  /*2420*/  ISETP.GE.AND P1, PT, R131, 0x9, PT ;  /* 0x000000098300780c */ /* 0x000fe20003f26270 */
[----:B------:R-:W-:Y:S01]  /*2430*/  IMAD R19, R140, R123, RZ ;  /* 0x0000007b8c137224 */ /* 0x000fe200078e02ff */
[----:B------:R-:W-:-:S02]  /*2440*/  IADD3.X R139, R121, R13, R139, P2, P5 ;  /* 0x0000000d798b7210 */ /* 0x000fc400017ea48b */
[----:B------:R-:W-:Y:S01]  /*2450*/  ISETP.LT.OR P2, PT, R3, 0x1, !P1 ;  /* 0x000000010300780c */ /* 0x000fe20004f41670 */
[----:B------:R-:W-:-:S05]  /*2460*/  @!P3 IMAD R141, R72, R122, R19 ;  /* 0x0000007a488db224 */ /* 0x000fca00078e0213 */
[----:B------:R1:W-:Y:S01]  /*2470*/  @!P3 STG.E.U8 desc[UR38][R14.64], R141 ;  /* 0x0000008d0e00b986 */ /* 0x0003e2000c101126 */
[----:B------:R-:W-:Y:S06]  /*2480*/  @P4 BRA `(.L_x_33) ;  /* 0x00000000000c4947 */ /* 0x000fec0003800000 */
[----:B------:R-:W2:Y:S02]  /*2490*/  LDG.E.U8 R130, desc[UR38][R134.64+0x1] ;  /* 0x0000012686827981 */ /* 0x000ea4000c1e1100 */
[----:B--2---:R-:W-:-:S05]  /*24a0*/  PRMT R72, R130, 0x8880, RZ ;  /* 0x0000888082487816 */ /* 0x004fca00000000ff */
[----:B------:R-:W-:-:S07]  /*24b0*/  IMAD R19, R72, R123, RZ ;  /* 0x0000007b48137224 */ /* 0x000fce00078e02ff */
.L_x_33:
[----:B------:R-:W-:Y:S05]  /*24c0*/  BSYNC B1 ;  /* 0x0000000000017941 */ /* 0x000fea0003800000 */
.L_x_32:
[----:B------:R-:W-:Y:S01]  /*24d0*/  @!P4 IMAD R73, R73, R122, R19 ;  /* 0x0000007a4949c224 */ /* 0x000fe200078e0213 */
[----:B------:R-:W-:Y:S04]  /*24e0*/  BSSY B1, `(.L_x_34) ;  /* 0x0000006000017945 */ /* 0x000fe80003800000 */
[----:B------:R2:W-:Y:S01]  /*24f0*/  @!P4 STG.E.U8 desc[UR38][R14.64+0x1], R73 ;  /* 0x000001490e00c986 */ /* 0x0005e2000c101126 */
[----:B------:R-:W-:Y:S05]  /*2500*/  @P2 BRA `(.L_x_35) ;  /* 0x00000000000c2947 */ /* 0x000fea0003800000 */
[----:B------:R-:W3:Y:S02]  /*2510*/  LDG.E.U8 R130, desc[UR38][R138.64] ;  /* 0x000000268a827981 */ /* 0x000ee4000c1e1100 */
[----:B---3--:R-:W-:-:S05]  /*2520*/  PRMT R72, R130, 0x8880, RZ ;  /* 0x0000888082487816 */ /* 0x008fca00000000ff */
[----:B------:R-:W-:-:S07]  /*2530*/  IMAD R19, R72, R123, RZ ;  /* 0x0000007b48137224 */ /* 0x000fce00078e02ff */
.L_x_35:
[----:B------:R-:W-:Y:S05]  /*2540*/  BSYNC B1 ;  /* 0x0000000000017941 */ /* 0x000fea0003800000 */
.L_x_34:
[C---:B------:R-:W-:Y:S01]  /*2550*/  ISETP.LT.OR P4, PT, R3.reuse, 0x2, !P1 ;  /* 0x000000020300780c */ /* 0x040fe20004f81670 */
[----:B--2---:R-:W-:Y:S01]  /*2560*/  @!P2 IMAD R73, R74, R122, R19 ;  /* 0x0000007a4a49a224 */ /* 0x004fe200078e0213 */
[----:B------:R-:W-:Y:S01]  /*2570*/  BSSY B1, `(.L_x_36) ;  /* 0x0000009000017945 */ /* 0x000fe20003800000 */
[C---:B------:R-:W-:Y:S02]  /*2580*/  ISETP.LT.OR P3, PT, R3.reuse, 0x9, !P0 ;  /* 0x000000090300780c */ /* 0x040fe40004761670 */
[C---:B------:R-:W-:Y:S01]  /*2590*/  ISETP.LT.OR P5, PT, R3.reuse, 0xa, !P0 ;  /* 0x0000000a0300780c */ /* 0x040fe200047a1670 */
[----:B------:R2:W-:Y:S01]  /*25a0*/  @!P2 STG.E.U8 desc[UR38][R6.64], R73 ;  /* 0x000000490600a986 */ /* 0x0005e2000c101126 */
[----:B------:R-:W-:-:S06]  /*25b0*/  ISETP.LT.OR P2, PT, R3, 0x9, !P1 ;  /* 0x000000090300780c */ /* 0x000fcc0004f41670 */
[----:B------:R-:W-:Y:S07]  /*25c0*/  @P4 BRA `(.L_x_37) ;  /* 0x00000000000c4947 */ /* 0x000fee0003800000 */
[----:B------:R-:W3:Y:S02]  /*25d0*/  LDG.E.U8 R130, desc[UR38][R138.64+0x1] ;  /* 0x000001268a827981 */ /* 0x000ee4000c1e1100 */
[----:B---3--:R-:W-:-:S05]  /*25e0*/  PRMT R72, R130, 0x8880, RZ ;  /* 0x0000888082487816 */ /* 0x008fca00000000ff */
[----:B------:R-:W-:-:S07]  /*25f0*/  IMAD R19, R72, R123, RZ ;  /* 0x0000007b48137224 */ /* 0x000fce00078e02ff */
.L_x_37:
[----:B------:R-:W-:Y:S05]  /*2600*/  BSYNC B1 ;  /* 0x0000000000017941 */ /* 0x000fea0003800000 */
.L_x_36:
[----:B------:R-:W-:Y:S01]  /*2610*/  @!P4 IMAD R75, R75, R122, R19 ;  /* 0x0000007a4b4bc224 */ /* 0x000fe200078e0213 */
[----:B------:R-:W-:Y:S04]  /*2620*/  BSSY B1, `(.L_x_38) ;  /* 0x0000006000017945 */ /* 0x000fe80003800000 */
[----:B------:R3:W-:Y:S01]  /*2630*/  @!P4 STG.E.U8 desc[UR38][R6.64+0x1], R75 ;  /* 0x0000014b0600c986 */ /* 0x0007e2000c101126 */
[----:B------:R-:W-:Y:S05]  /*2640*/  @P3 BRA `(.L_x_39) ;  /* 0x00000000000c3947 */ /* 0x000fea0003800000 */
[----:B------:R-:W4:Y:S02]  /*2650*/  LDG.E.U8 R130, desc[UR38][R134.64+0x8] ;  /* 0x0000082686827981 */ /* 0x000f24000c1e1100 */
[----:B----4-:R-:W-:-:S05]  /*2660*/  PRMT R72, R130, 0x8880, RZ ;  /* 0x0000888082487816 */ /* 0x010fca00000000ff */
[----:B------:R-:W-:-:S07]  /*2670*/  IMAD R19, R72, R123, RZ ;  /* 0x0000007b48137224 */ /* 0x000fce00078e02ff */
.L_x_39:
[----:B------:R-:W-:Y:S05]  /*2680*/  BSYNC B1 ;  /* 0x0000000000017941 */ /* 0x000fea0003800000 */
.L_x_38:
[----:B--2---:R-:W-:Y:S01]  /*2690*/  @!P3 IMAD R73, R76, R122, R19 ;  /* 0x0000007a4c49b224 */ /* 0x004fe200078e0213 */
[----:B------:R-:W-:Y:S04]  /*26a0*/  BSSY B1, `(.L_x_40) ;  /* 0x0000006000017945 */ /* 0x000fe80003800000 */
[----:B------:R2:W-:Y:S01]  /*26b0*/  @!P3 STG.E.U8 desc[UR38][R14.64+0x8], R73 ;  /* 0x000008490e00b986 */ /* 0x0005e2000c101126 */
[----:B------:R-:W-:Y:S05]  /*26c0*/  @P5 BRA `(.L_x_41) ;  /* 0x00000000000c5947 */ /* 0x000fea0003800000 */
[----:B------:R-:W4:Y:S02]  /*26d0*/  LDG.E.U8 R130, desc[UR38][R134.64+0x9] ;  /* 0x0000092686827981 */ /* 0x000f24000c1e1100 */
[----:B----4-:R-:W-:-:S05]  /*26e0*/  PRMT R72, R130, 0x8880, RZ ;  /* 0x0000888082487816 */ /* 0x010fca00000000ff */
[----:B------:R-:W-:-:S07]  /*26f0*/  IMAD R19, R72, R123, RZ ;  /* 0x0000007b48137224 */ /* 0x000fce00078e02ff */
.L_x_41:
[----:B------:R-:W-:Y:S05]  /*2700*/  BSYNC B1 ;  /* 0x0000000000017941 */ /* 0x000fea0003800000 */
.L_x_40:
[----:B------:R-:W-:Y:S01]  /*2710*/  @!P5 IMAD R77, R77, R122, R19 ;  /* 0x0000007a4d4dd224 */ /* 0x000fe200078e0213 */
[----:B------:R-:W-:Y:S04]  /*2720*/  BSSY B1, `(.L_x_42) ;  /* 0x0000006000017945 */ /* 0x000fe80003800000 */
[----:B------:R4:W-:Y:S01]  /*2730*/  @!P5 STG.E.U8 desc[UR38][R14.64+0x9], R77 ;  /* 0x0000094d0e00d986 */ /* 0x0009e2000c101126 */
[----:B------:R-:W-:Y:S05]  /*2740*/  @P2 BRA `(.L_x_43) ;  /* 0x00000000000c2947 */ /* 0x000fea0003800000 */
[----:B------:R-:W5:Y:S02]  /*2750*/  LDG.E.U8 R130, desc[UR38][R138.64+0x8] ;  /* 0x000008268a827981 */ /* 0x000f64000c1e1100 */
[----:B-----5:R-:W-:-:S05]  /*2760*/  PRMT R72, R130, 0x8880, RZ ;  /* 0x0000888082487816 */ /* 0x020fca00000000ff */
[----:B------:R-:W-:-:S07]  /*2770*/  IMAD R19, R72, R123, RZ ;  /* 0x0000007b48137224 */ /* 0x000fce00078e02ff */
.L_x_43:
[----:B------:R-:W-:Y:S05]  /*2780*/  BSYNC B1 ;  /* 0x0000000000017941 */ /* 0x000fea0003800000 */
.L_x_42:
        /* <DEDUP_REMOVED lines=8> */
[----:B------:R-:W5:Y:S02]  /*2810*/  LDG.E.U8 R130, desc[UR38][R138.64+0x9] ;  /* 0x000009268a827981 */ /* 0x000f64000c1e1100 */
[----:B-----5:R-:W-:-:S05]  /*2820*/  PRMT R72, R130, 0x8880, RZ ;  /* 0x0000888082487816 */ /* 0x020fca00000000ff */
[----:B------:R-:W-:-:S07]  /*2830*/  IMAD R19, R72, R123, RZ ;  /* 0x0000007b48137224 */ /* 0x000fce00078e02ff */
.L_x_45:
[----:B------:R-:W-:Y:S05]  /*2840*/  BSYNC B1 ;  /* 0x0000000000017941 */ /* 0x000fea0003800000 */
.L_x_44:
[----:B------:R-:W-:Y:S01]  /*2850*/  @!P4 IMAD R79, R79, R122, R19 ;  /* 0x0000007a4f4fc224 */ /* 0x000fe200078e0213 */
[----:B------:R-:W-:Y:S04]  /*2860*/  BSSY B1, `(.L_x_46) ;  /* 0x0000006000017945 */ /* 0x000fe80003800000 */
[----:B------:R0:W-:Y:S01]  /*2870*/  @!P4 STG.E.U8 desc[UR38][R6.64+0x9], R79 ;  /* 0x0000094f0600c986 */ /* 0x0001e2000c101126 */
[----:B------:R-:W-:Y:S05]  /*2880*/  @P3 BRA `(.L_x_47) ;  /* 0x00000000000c3947 */ /* 0x000fea0003800000 */
[----:B------:R-:W5:Y:S02]  /*2890*/  LDG.E.U8 R130, desc[UR38][R134.64+0x10] ;  /* 0x0000102686827981 */ /* 0x000f64000c1e1100 */
[----:B-----5:R-:W-:-:S05]  /*28a0*/  PRMT R72, R130, 0x8880, RZ ;  /* 0x0000888082487816 */ /* 0x020fca00000000ff */
[----:B------:R-:W-:-:S07]  /*28b0*/  IMAD R19, R72, R123, RZ ;  /* 0x0000007b48137224 */ /* 0x000fce00078e02ff */
.L_x_47:
[----:B------:R-:W-:Y:S05]  /*28c0*/  BSYNC B1 ;  /* 0x0000000000017941 */ /* 0x000fea0003800000 */
.L_x_46:
[----:B--2---:R-:W-:Y:S01]  /*28d0*/  @!P3 IMAD R73, R80, R122, R19 ;  /* 0x0000007a5049b224 */ /* 0x004fe200078e0213 */
[----:B------:R-:W-:Y:S04]  /*28e0*/  BSSY B1, `(.L_x_48) ;  /* 0x0000006000017945 */ /* 0x000fe80003800000 */
[----:B------:R2:W-:Y:S01]  /*28f0*/  @!P3 STG.E.U8 desc[UR38][R14.64+0x10], R73 ;  /* 0x000010490e00b986 */ /* 0x0005e2000c101126 */
[----:B------:R-:W-:Y:S05]  /*2900*/  @P5 BRA `(.L_x_49) ;  /* 0x00000000000c5947 */ /* 0x000fea0003800000 */
[----:B------:R-:W5:Y:S02]  /*2910*/  LDG.E.U8 R130, desc[UR38][R134.64+0x11] ;  /* 0x0000112686827981 */ /* 0x000f64000c1e1100 */
[----:B-----5:R-:W-:-:S05]  /*2920*/  PRMT R72, R130, 0x8880, RZ ;  /* 0x0000888082487816 */ /* 0x020fca00000000ff */
[----:B------:R-:W-:-:S07]  /*2930*/  IMAD R19, R72, R123, RZ ;  /* 0x0000007b48137224 */ /* 0x000fce00078e02ff */
.L_x_49:
[----:B------:R-:W-:Y:S05]  /*2940*/  BSYNC B1 ;  /* 0x0000000000017941 */ /* 0x000fea0003800000 */
.L_x_48:
[----:B------:R-:W-:Y:S01]  /*2950*/  @!P5 IMAD R81, R81, R122, R19 ;  /* 0x0000007a5151d224 */ /* 0x000fe200078e0213 */
[----:B------:R-:W-:Y:S04]  /*2960*/  BSSY B1, `(.L_x_50) ;  /* 0x0000006000017945 */ /* 0x000fe80003800000 */
[----:B------:R0:W-:Y:S01]  /*2970*/  @!P5 STG.E.U8 desc[UR38][R14.64+0x11], R81 ;  /* 0x000011510e00d986 */ /* 0x0001e2000c101126 */
[----:B------:R-:W-:Y:S05]  /*2980*/  @P2 BRA `(.L_x_51) ;  /* 0x00000000000c2947 */ /* 0x000fea0003800000 */
[----:B------:R-:W5:Y:S02]  /*2990*/  LDG.E.U8 R130, desc[UR38][R138.64+0x10] ;  /* 0x000010268a827981 */ /* 0x000f64000c1e1100 */
[----:B-----5:R-:W-:-:S05]  /*29a0*/  PRMT R72, R130, 0x8880, RZ ;  /* 0x0000888082487816 */ /* 0x020fca00000000ff */
[----:B------:R-:W-:-:S07]  /*29b0*/  IMAD R19, R72, R123, RZ ;  /* 0x0000007b48137224 */ /* 0x000fce00078e02ff */
.L_x_51:
[----:B------:R-:W-:Y:S05]  /*29c0*/  BSYNC B1 ;  /* 0x0000000000017941 */ /* 0x000fea0003800000 */
.L_x_50:
        /* <DEDUP_REMOVED lines=11> */
.L_x_53:
[----:B------:R-:W-:Y:S05]  /*2a80*/  BSYNC B1 ;  /* 0x0000000000017941 */ /* 0x000fea0003800000 */
.L_x_52:
[----:B------:R-:W-:Y:S01]  /*2a90*/  @!P4 IMAD R83, R83, R122, R19 ;  /* 0x0000007a5353c224 */ /* 0x000fe200078e0213 */
[----:B------:R-:W-:Y:S04]  /*2aa0*/  BSSY B1, `(.L_x_54) ;  /* 0x0000006000017945 */ /* 0x000fe80003800000 */
[----:B------:R0:W-:Y:S01]  /*2ab0*/  @!P4 STG.E.U8 desc[UR38][R6.64+0x11], R83 ;  /* 0x000011530600c986 */ /* 0x0001e2000c101126 */
[----:B------:R-:W-:Y:S05]  /*2ac0*/  @P3 BRA `(.L_x_55) ;  /* 0x00000000000c3947 */ /* 0x000fea0003800000 */
[----:B------:R-:W5:Y:S02]  /*2ad0*/  LDG.E.U8 R130, desc[UR38][R134.64+0x18] ;  /* 0x0000182686827981 */ /* 0x000f64000c1e1100 */
[----:B-----5:R-:W-:-:S05]  /*2ae0*/  PRMT R72, R130, 0x8880, RZ ;  /* 0x0000888082487816 */ /* 0x020fca00000000ff */
[----:B------:R-:W-:-:S07]  /*2af0*/  IMAD R19, R72, R123, RZ ;  /* 0x0000007b48137224 */ /* 0x000fce00078e02ff */
.L_x_55:
[----:B------:R-:W-:Y:S05]  /*2b00*/  BSYNC B1 ;  /* 0x0000000000017941 */ /* 0x000fea0003800000 */
.L_x_54:
[----:B--2---:R-:W-:Y:S01]  /*2b10*/  @!P3 IMAD R73, R84, R122, R19 ;  /* 0x0000007a5449b224 */ /* 0x004fe200078e0213 */
[----:B------:R-:W-:Y:S04]  /*2b20*/  BSSY B1, `(.L_x_56) ;  /* 0x0000006000017945 */ /* 0x000fe80003800000 */
[----:B------:R2:W-:Y:S01]  /*2b30*/  @!P3 STG.E.U8 desc[UR38][R14.64+0x18], R73 ;  /* 0x000018490e00b986 */ /* 0x0005e2000c101126 */
[----:B------:R-:W-:Y:S05]  /*2b40*/  @P5 BRA `(.L_x_57) ;  /* 0x00000000000c5947 */ /* 0x000fea0003800000 */
[----:B------:R-:W5:Y:S02]  /*2b50*/  LDG.E.U8 R130, desc[UR38][R134.64+0x19] ;  /* 0x0000192686827981 */ /* 0x000f64000c1e1100 */
[----:B-----5:R-:W-:-:S05]  /*2b60*/  PRMT R72, R130, 0x8880, RZ ;  /* 0x0000888082487816 */ /* 0x020fca00000000ff */
[----:B------:R-:W-:-:S07]  /*2b70*/  IMAD R19, R72, R123, RZ ;  /* 0x0000007b48137224 */ /* 0x000fce00078e02ff */
.L_x_57:
[----:B------:R-:W-:Y:S05]  /*2b80*/  BSYNC B1 ;  /* 0x0000000000017941 */ /* 0x000fea0003800000 */
.L_x_56:
[----:B------:R-:W-:Y:S01]  /*2b90*/  @!P5 IMAD R85, R85, R122, R19 ;  /* 0x0000007a5555d224 */ /* 0x000fe200078e0213 */
[----:B------:R-:W-:Y:S04]  /*2ba0*/  BSSY B1, `(.L_x_58) ;  /* 0x0000006000017945 */ /* 0x000fe80003800000 */
[----:B------:R0:W-:Y:S01]  /*2bb0*/  @!P5 STG.E.U8 desc[UR38][R14.64+0x19], R85 ;  /* 0x000019550e00d986 */ /* 0x0001e2000c101126 */
[----:B------:R-:W-:Y:S05]  /*2bc0*/  @P2 BRA `(.L_x_59) ;  /* 0x00000000000c2947 */ /* 0x000fea0003800000 */
[----:B------:R-:W5:Y:S02]  /*2bd0*/  LDG.E.U8 R130, desc[UR38][R138.64+0x18] ;  /* 0x000018268a827981 */ /* 0x000f64000c1e1100 */
[----:B-----5:R-:W-:-:S05]  /*2be0*/  PRMT R72, R130, 0x8880, RZ ;  /* 0x0000888082487816 */ /* 0x020fca00000000ff */
[----:B------:R-:W-:-:S07]  /*2bf0*/  IMAD R19, R72, R123, RZ ;  /* 0x0000007b48137224 */ /* 0x000fce00078e02ff */
.L_x_59:
[----:B------:R-:W-:Y:S05]  /*2c00*/  BSYNC B1 ;  /* 0x0000000000017941 */ /* 0x000fea0003800000 */
.L_x_58:
        /* <DEDUP_REMOVED lines=11> */
.L_x_61:
[----:B------:R-:W-:Y:S05]  /*2cc0*/  BSYNC B1 ;  /* 0x0000000000017941 */ /* 0x000fea0003800000 */
.L_x_60:
[----:B------:R-:W-:Y:S01]  /*2cd0*/  @!P4 IMAD R87, R87, R122, R19 ;  /* 0x0000007a5757c224 */ /* 0x000fe200078e0213 */
[----:B------:R-:W-:Y:S04]  /*2ce0*/  BSSY B1, `(.L_x_62) ;  /* 0x0000006000017945 */ /* 0x000fe80003800000 */
[----:B------:R0:W-:Y:S01]  /*2cf0*/  @!P4 STG.E.U8 desc[UR38][R6.64+0x19], R87 ;  /* 0x000019570600c986 */ /* 0x0001e2000c101126 */
[----:B------:R-:W-:Y:S05]  /*2d00*/  @P3 BRA `(.L_x_63) ;  /* 0x00000000000c3947 */ /* 0x000fea0003800000 */
[----:B------:R-:W5:Y:S02]  /*2d10*/  LDG.E.U8 R130, desc[UR38][R134.64+0x20] ;  /* 0x0000202686827981 */ /* 0x000f64000c1e1100 */
[----:B-----5:R-:W-:-:S05]  /*2d20*/  PRMT R72, R130, 0x8880, RZ ;  /* 0x0000888082487816 */ /* 0x020fca00000000ff */
[----:B------:R-:W-:-:S07]  /*2d30*/  IMAD R19, R72, R123, RZ ;  /* 0x0000007b48137224 */ /* 0x000fce00078e02ff */
.L_x_63:
[----:B------:R-:W-:Y:S05]  /*2d40*/  BSYNC B1 ;  /* 0x0000000000017941 */ /* 0x000fea0003800000 */
.L_x_62:
[----:B--2---:R-:W-:Y:S01]  /*2d50*/  @!P3 IMAD R73, R88, R122, R19 ;  /* 0x0000007a5849b224 */ /* 0x004fe200078e0213 */
[----:B------:R-:W-:Y:S04]  /*2d60*/  BSSY B1, `(.L_x_64) ;  /* 0x0000006000017945 */ /* 0x000fe80003800000 */
[----:B------:R2:W-:Y:S01]  /*2d70*/  @!P3 STG.E.U8 desc[UR38][R14.64+0x20], R73 ;  /* 0x000020490e00b986 */ /* 0x0005e2000c101126 */
[----:B------:R-:W-:Y:S05]  /*2d80*/  @P5 BRA `(.L_x_65) ;  /* 0x00000000000c5947 */ /* 0x000fea0003800000 */
[----:B------:R-:W5:Y:S02]  /*2d90*/  LDG.E.U8 R130, desc[UR38][R134.64+0x21] ;  /* 0x0000212686827981 */ /* 0x000f64000c1e1100 */
[----:B-----5:R-:W-:-:S05]  /*2da0*/  PRMT R72, R130, 0x8880, RZ ;  /* 0x0000888082487816 */ /* 0x020fca00000000ff */
[----:B------:R-:W-:-:S07]  /*2db0*/  IMAD R19, R72, R123, RZ ;  /* 0x0000007b48137224 */ /* 0x000fce00078e02ff */
.L_x_65:
[----:B------:R-:W-:Y:S05]  /*2dc0*/  BSYNC B1 ;  /* 0x0000000000017941 */ /* 0x000fea0003800000 */
.L_x_64:
[----:B------:R-:W-:Y:S01]  /*2dd0*/  @!P5 IMAD R89, R89, R122, R19 ;  /* 0x0000007a5959d224 */ /* 0x000fe200078e0213 */
[----:B------:R-:W-:Y:S04]  /*2de0*/  BSSY B1, `(.L_x_66) ;  /* 0x0000006000017945 */ /* 0x000fe80003800000 */
[----:B------:R0:W-:Y:S01]  /*2df0*/  @!P5 STG.E.U8 desc[UR38][R14.64+0x21], R89 ;  /* 0x000021590e00d986 */ /* 0x0001e2000c101126 */
[----:B------:R-:W-:Y:S05]  /*2e00*/  @P2 BRA `(.L_x_67) ;  /* 0x00000000000c2947 */ /* 0x000fea0003800000 */
[----:B------:R-:W5:Y:S02]  /*2e10*/  LDG.E.U8 R130, desc[UR38][R138.64+0x20] ;  /* 0x000020268a827981 */ /* 0x000f64000c1e1100 */
[----:B-----5:R-:W-:-:S05]  /*2e20*/  PRMT R72, R130, 0x8880, RZ ;  /* 0x0000888082487816 */ /* 0x020fca00000000ff */
[----:B------:R-:W-:-:S07]  /*2e30*/  IMAD R19, R72, R123, RZ ;  /* 0x0000007b48137224 */ /* 0x000fce00078e02ff */
.L_x_67:
[----:B------:R-:W-:Y:S05]  /*2e40*/  BSYNC B1 ;  /* 0x0000000000017941 */ /* 0x000fea0003800000 */
.L_x_66:
        /* <DEDUP_REMOVED lines=11> */
.L_x_69:
[----:B------:R-:W-:Y:S05]  /*2f00*/  BSYNC B1 ;  /* 0x0000000000017941 */ /* 0x000fea0003800000 */
.L_x_68:
[----:B------:R-:W-:Y:S01]  /*2f10*/  @!P4 IMAD R91, R91, R122, R19 ;  /* 0x0000007a5b5bc224 */ /* 0x000fe200078e0213 */
[----:B------:R-:W-:Y:S04]  /*2f20*/  BSSY B1, `(.L_x_70) ;  /* 0x0000006000017945 */ /* 0x000fe80003800000 */
[----:B------:R0:W-:Y:S01]  /*2f30*/  @!P4 STG.E.U8 desc[UR38][R6.64+0x21], R91 ;  /* 0x0000215b0600c986 */ /* 0x0001e2000c101126 */
[----:B------:R-:W-:Y:S05]  /*2f40*/  @P3 BRA `(.L_x_71) ;  /* 0x00000000000c3947 */ /* 0x000fea0003800000 */
[----:B------:R-:W5:Y:S02]  /*2f50*/  LDG.E.U8 R130, desc[UR38][R134.64+0x28] ;  /* 0x0000282686827981 */ /* 0x000f64000c1e1100 */
[----:B-----5:R-:W-:-:S05]  /*2f60*/  PRMT R72, R130, 0x8880, RZ ;  /* 0x0000888082487816 */ /* 0x020fca00000000ff */
[----:B------:R-:W-:-:S07]  /*2f70*/  IMAD R19, R72, R123, RZ ;  /* 0x0000007b48137224 */ /* 0x000fce00078e02ff */
.L_x_71:
[----:B------:R-:W-:Y:S05]  /*2f80*/  BSYNC B1 ;  /* 0x0000000000017941 */ /* 0x000fea0003800000 */
.L_x_70:
[----:B--2---:R-:W-:Y:S01]  /*2f90*/  @!P3 IMAD R73, R92, R122, R19 ;  /* 0x0000007a5c49b224 */ /* 0x004fe200078e0213 */
[----:B------:R-:W-:Y:S04]  /*2fa0*/  BSSY B1, `(.L_x_72) ;  /* 0x0000006000017945 */ /* 0x000fe80003800000 */
[----:B------:R2:W-:Y:S01]  /*2fb0*/  @!P3 STG.E.U8 desc[UR38][R14.64+0x28], R73 ;  /* 0x000028490e00b986 */ /* 0x0005e2000c101126 */
[----:B------:R-:W-:Y:S05]  /*2fc0*/  @P5 BRA `(.L_x_73) ;  /* 0x00000000000c5947 */ /* 0x000fea0003800000 */
[----:B------:R-:W5:Y:S02]  /*2fd0*/  LDG.E.U8 R130, desc[UR38][R134.64+0x29] ;  /* 0x0000292686827981 */ /* 0x000f64000c1e1100 */
[----:B-----5:R-:W-:-:S05]  /*2fe0*/  PRMT R72, R130, 0x8880, RZ ;  /* 0x0000888082487816 */ /* 0x020fca00000000ff */
[----:B------:R-:W-:-:S07]  /*2ff0*/  IMAD R19, R72, R123, RZ ;  /* 0x0000007b48137224 */ /* 0x000fce00078e02ff */
.L_x_73:
[----:B------:R-:W-:Y:S05]  /*3000*/  BSYNC B1 ;  /* 0x0000000000017941 */ /* 0x000fea0003800000 */
.L_x_72:
[----:B------:R-:W-:Y:S01]  /*3010*/  @!P5 IMAD R93, R93, R122, R19 ;  /* 0x0000007a5d5dd224 */ /* 0x000fe200078e0213 */
[----:B------:R-:W-:Y:S04]  /*3020*/  BSSY B1, `(.L_x_74) ;  /* 0x0000006000017945 */ /* 0x000fe80003800000 */
[----:B------:R0:W-:Y:S01]  /*3030*/  @!P5 STG.E.U8 desc[UR38][R14.64+0x29], R93 ;  /* 0x0000295d0e00d986 */ /* 0x0001e2000c101126 */
[----:B------:R-:W-:Y:S05]  /*3040*/  @P2 BRA `(.L_x_75) ;  /* 0x00000000000c2947 */ /* 0x000fea0003800000 */
[----:B------:R-:W5:Y:S02]  /*3050*/  LDG.E.U8 R130, desc[UR38][R138.64+0x28] ;  /* 0x000028268a827981 */ /* 0x000f64000c1e1100 */
[----:B-----5:R-:W-:-:S05]  /*3060*/  PRMT R72, R130, 0x8880, RZ ;  /* 0x0000888082487816 */ /* 0x020fca00000000ff */
[----:B------:R-:W-:-:S07]  /*3070*/  IMAD R19, R72, R123, RZ ;  /* 0x0000007b48137224 */ /* 0x000fce00078e02ff */
.L_x_75:
[----:B------:R-:W-:Y:S05]  /*3080*/  BSYNC B1 ;  /* 0x0000000000017941 */ /* 0x000fea0003800000 */
.L_x_74:
        /* <DEDUP_REMOVED lines=11> */
.L_x_77:
[----:B------:R-:W-:Y:S05]  /*3140*/  BSYNC B1 ;  /* 0x0000000000017941 */ /* 0x000fea0003800000 */
.L_x_76:
[----:B------:R-:W-:Y:S01]  /*3150*/  @!P4 IMAD R95, R95, R122, R19 ;  /* 0x0000007a5f5fc224 */ /* 0x000fe200078e0213 */
[----:B------:R-:W-:Y:S04]  /*3160*/  BSSY B1, `(.L_x_78) ;  /* 0x0000006000017945 */ /* 0x000fe80003800000 */
[----:B------:R0:W-:Y:S01]  /*3170*/  @!P4 STG.E.U8 desc[UR38][R6.64+0x29], R95 ;  /* 0x0000295f0600c986 */ /* 0x0001e2000c101126 */
[----:B------:R-:W-:Y:S05]  /*3180*/  @P3 BRA `(.L_x_79) ;  /* 0x00000000000c3947 */ /* 0x000fea0003800000 */
[----:B------:R-:W5:Y:S02]  /*3190*/  LDG.E.U8 R130, desc[UR38][R134.64+0x30] ;  /* 0x0000302686827981 */ /* 0x000f64000c1e1100 */
[----:B-----5:R-:W-:-:S05]  /*31a0*/  PRMT R72, R130, 0x8880, RZ ;  /* 0x0000888082487816 */ /* 0x020fca00000000ff */
[----:B------:R-:W-:-:S07]  /*31b0*/  IMAD R19, R72, R123, RZ ;  /* 0x0000007b48137224 */ /* 0x000fce00078e02ff */
.L_x_79:
[----:B------:R-:W-:Y:S05]  /*31c0*/  BSYNC B1 ;  /* 0x0000000000017941 */ /* 0x000fea0003800000 */
.L_x_78:
[----:B--2---:R-:W-:Y:S01]  /*31d0*/  @!P3 IMAD R73, R96, R122, R19 ;  /* 0x0000007a6049b224 */ /* 0x004fe200078e0213 */
[----:B------:R-:W-:Y:S04]  /*31e0*/  BSSY B1, `(.L_x_80) ;  /* 0x0000006000017945 */ /* 0x000fe80003800000 */
[----:B------:R2:W-:Y:S01]  /*31f0*/  @!P3 STG.E.U8 desc[UR38][R14.64+0x30], R73 ;  /* 0x000030490e00b986 */ /* 0x0005e2000c101126 */
[----:B------:R-:W-:Y:S05]  /*3200*/  @P5 BRA `(.L_x_81) ;  /* 0x00000000000c5947 */ /* 0x000fea0003800000 */
[----:B------:R-:W5:Y:S02]  /*3210*/  LDG.E.U8 R130, desc[UR38][R134.64+0x31] ;  /* 0x0000312686827981 */ /* 0x000f64000c1e1100 */
[----:B-----5:R-:W-:-:S05]  /*3220*/  PRMT R72, R130, 0x8880, RZ ;  /* 0x0000888082487816 */ /* 0x020fca00000000ff */
[----:B------:R-:W-:-:S07]  /*3230*/  IMAD R19, R72, R123, RZ ;  /* 0x0000007b48137224 */ /* 0x000fce00078e02ff */
.L_x_81:
[----:B------:R-:W-:Y:S05]  /*3240*/  BSYNC B1 ;  /* 0x0000000000017941 */ /* 0x000fea0003800000 */
.L_x_80:
[----:B------:R-:W-:Y:S01]  /*3250*/  @!P5 IMAD R97, R97, R122, R19 ;  /* 0x0000007a6161d224 */ /* 0x000fe200078e0213 */
[----:B------:R-:W-:Y:S04]  /*3260*/  BSSY B1, `(.L_x_82) ;  /* 0x0000006000017945 */ /* 0x000fe80003800000 */
[----:B------:R0:W-:Y:S01]  /*3270*/  @!P5 STG.E.U8 desc[UR38][R14.64+0x31], R97 ;  /* 0x000031610e00d986 */ /* 0x0001e2000c101126 */
[----:B------:R-:W-:Y:S05]  /*3280*/  @P2 BRA `(.L_x_83) ;  /* 0x00000000000c2947 */ /* 0x000fea0003800000 */
[----:B------:R-:W5:Y:S02]  /*3290*/  LDG.E.U8 R130, desc[UR38][R138.64+0x30] ;  /* 0x000030268a827981 */ /* 0x000f64000c1e1100 */
[----:B-----5:R-:W-:-:S05]  /*32a0*/  PRMT R72, R130, 0x8880, RZ ;  /* 0x0000888082487816 */ /* 0x020fca00000000ff */
[----:B------:R-:W-:-:S07]  /*32b0*/  IMAD R19, R72, R123, RZ ;  /* 0x0000007b48137224 */ /* 0x000fce00078e02ff */
.L_x_83:
[----:B------:R-:W-:Y:S05]  /*32c0*/  BSYNC B1 ;  /* 0x0000000000017941 */ /* 0x000fea0003800000 */
.L_x_82:
        /* <DEDUP_REMOVED lines=11> */
.L_x_85:
[----:B------:R-:W-:Y:S05]  /*3380*/  BSYNC B1 ;  /* 0x0000000000017941 */ /* 0x000fea0003800000 */
.L_x_84:
[----:B------:R-:W-:Y:S01]  /*3390*/  @!P4 IMAD R99, R99, R122, R19 ;  /* 0x0000007a6363c224 */ /* 0x000fe200078e0213 */
[----:B------:R-:W-:Y:S04]  /*33a0*/  BSSY B1, `(.L_x_86) ;  /* 0x0000006000017945 */ /* 0x000fe80003800000 */
[----:B------:R0:W-:Y:S01]  /*33b0*/  @!P4 STG.E.U8 desc[UR38][R6.64+0x31], R99 ;  /* 0x000031630600c986 */ /* 0x0001e2000c101126 */
[----:B------:R-:W-:Y:S05]  /*33c0*/  @P3 BRA `(.L_x_87) ;  /* 0x00000000000c3947 */ /* 0x000fea0003800000 */
[----:B------:R-:W5:Y:S02]  /*33d0*/  LDG.E.U8 R130, desc[UR38][R134.64+0x38] ;  /* 0x0000382686827981 */ /* 0x000f64000c1e1100 */
[----:B-----5:R-:W-:-:S05]  /*33e0*/  PRMT R72, R130, 0x8880, RZ ;  /* 0x0000888082487816 */ /* 0x020fca00000000ff */
[----:B------:R-:W-:-:S07]  /*33f0*/  IMAD R19, R72, R123, RZ ;  /* 0x0000007b48137224 */ /* 0x000fce00078e02ff */
.L_x_87:
[----:B------:R-:W-:Y:S05]  /*3400*/  BSYNC B1 ;  /* 0x0000000000017941 */ /* 0x000fea0003800000 */
.L_x_86:
[----:B--2---:R-:W-:Y:S01]  /*3410*/  @!P3 IMAD R73, R100, R122, R19 ;  /* 0x0000007a6449b224 */ /* 0x004fe200078e0213 */
[----:B------:R-:W-:Y:S04]  /*3420*/  BSSY B1, `(.L_x_88) ;  /* 0x0000006000017945 */ /* 0x000fe80003800000 */
[----:B------:R2:W-:Y:S01]  /*3430*/  @!P3 STG.E.U8 desc[UR38][R14.64+0x38], R73 ;  /* 0x000038490e00b986 */ /* 0x0005e2000c101126 */
[----:B------:R-:W-:Y:S05]  /*3440*/  @P5 BRA `(.L_x_89) ;  /* 0x00000000000c5947 */ /* 0x000fea0003800000 */
[----:B------:R-:W5:Y:S02]  /*3450*/  LDG.E.U8 R130, desc[UR38][R134.64+0x39] ;  /* 0x0000392686827981 */ /* 0x000f64000c1e1100 */
[----:B-----5:R-:W-:-:S05]  /*3460*/  PRMT R72, R130, 0x8880, RZ ;  /* 0x0000888082487816 */ /* 0x020fca00000000ff */
[----:B------:R-:W-:-:S07]  /*3470*/  IMAD R19, R72, R123, RZ ;  /* 0x0000007b48137224 */ /* 0x000fce00078e02ff */
.L_x_89:
[----:B------:R-:W-:Y:S05]  /*3480*/  BSYNC B1 ;  /* 0x0000000000017941 */ /* 0x000fea0003800000 */
.L_x_88:
[----:B------:R-:W-:Y:S01]  /*3490*/  @!P5 IMAD R101, R101, R122, R19 ;  /* 0x0000007a6565d224 */ /* 0x000fe200078e0213 */
[----:B------:R-:W-:Y:S04]  /*34a0*/  BSSY B1, `(.L_x_90) ;  /* 0x0000006000017945 */ /* 0x000fe80003800000 */
[----:B------:R0:W-:Y:S01]  /*34b0*/  @!P5 STG.E.U8 desc[UR38][R14.64+0x39], R101 ;  /* 0x000039650e00d986 */ /* 0x0001e2000c101126 */
[----:B------:R-:W-:Y:S05]  /*34c0*/  @P2 BRA `(.L_x_91) ;  /* 0x00000000000c2947 */ /* 0x000fea0003800000 */
[----:B------:R-:W5:Y:S02]  /*34d0*/  LDG.E.U8 R130, desc[UR38][R138.64+0x38] ;  /* 0x000038268a827981 */ /* 0x000f64000c1e1100 */
[----:B-----5:R-:W-:-:S05]  /*34e0*/  PRMT R72, R130, 0x8880, RZ ;  /* 0x0000888082487816 */ /* 0x020fca00000000ff */
[----:B------:R-:W-:-:S07]  /*34f0*/  IMAD R19, R72, R123, RZ ;  /* 0x0000007b48137224 */ /* 0x000fce00078e02ff */
.L_x_91:
[----:B------:R-:W-:Y:S05]  /*3500*/  BSYNC B1 ;  /* 0x0000000000017941 */ /* 0x000fea0003800000 */
.L_x_90:
        /* <DEDUP_REMOVED lines=11> */
.L_x_93:
[----:B------:R-:W-:Y:S05]  /*35c0*/  BSYNC B1 ;  /* 0x0000000000017941 */ /* 0x000fea0003800000 */
.L_x_92:
[----:B------:R-:W-:Y:S01]  /*35d0*/  @!P4 IMAD R103, R103, R122, R19 ;  /* 0x0000007a6767c224 */ /* 0x000fe200078e0213 */
[----:B------:R-:W-:Y:S04]  /*35e0*/  BSSY B1, `(.L_x_94) ;  /* 0x0000006000017945 */ /* 0x000fe80003800000 */
[----:B------:R0:W-:Y:S01]  /*35f0*/  @!P4 STG.E.U8 desc[UR38][R6.64+0x39], R103 ;  /* 0x000039670600c986 */ /* 0x0001e2000c101126 */
[----:B------:R-:W-:Y:S05]  /*3600*/  @P3 BRA `(.L_x_95) ;  /* 0x00000000000c3947 */ /* 0x000fea0003800000 */
[----:B------:R-:W5:Y:S02]  /*3610*/  LDG.E.U8 R130, desc[UR38][R134.64+0x40] ;  /* 0x0000402686827981 */ /* 0x000f64000c1e1100 */
[----:B-----5:R-:W-:-:S05]  /*3620*/  PRMT R72, R130, 0x8880, RZ ;  /* 0x0000888082487816 */ /* 0x020fca00000000ff */
[----:B------:R-:W-:-:S07]  /*3630*/  IMAD R19, R72, R123, RZ ;  /* 0x0000007b48137224 */ /* 0x000fce00078e02ff */
.L_x_95:
[----:B------:R-:W-:Y:S05]  /*3640*/  BSYNC B1 ;  /* 0x0000000000017941 */ /* 0x000fea0003800000 */
.L_x_94:
[----:B--2---:R-:W-:Y:S01]  /*3650*/  @!P3 IMAD R73, R104, R122, R19 ;  /* 0x0000007a6849b224 */ /* 0x004fe200078e0213 */
[----:B------:R-:W-:Y:S04]  /*3660*/  BSSY B1, `(.L_x_96) ;  /* 0x0000006000017945 */ /* 0x000fe80003800000 */
[----:B------:R2:W-:Y:S01]  /*3670*/  @!P3 STG.E.U8 desc[UR38][R14.64+0x40], R73 ;  /* 0x000040490e00b986 */ /* 0x0005e2000c101126 */
[----:B------:R-:W-:Y:S05]  /*3680*/  @P5 BRA `(.L_x_97) ;  /* 0x00000000000c5947 */ /* 0x000fea0003800000 */
[----:B------:R-:W5:Y:S02]  /*3690*/  LDG.E.U8 R130, desc[UR38][R134.64+0x41] ;  /* 0x0000412686827981 */ /* 0x000f64000c1e1100 */
[----:B-----5:R-:W-:-:S05]  /*36a0*/  PRMT R72, R130, 0x8880, RZ ;  /* 0x0000888082487816 */ /* 0x020fca00000000ff */
[----:B------:R-:W-:-:S07]  /*36b0*/  IMAD R19, R72, R123, RZ ;  /* 0x0000007b48137224 */ /* 0x000fce00078e02ff */
.L_x_97:
[----:B------:R-:W-:Y:S05]  /*36c0*/  BSYNC B1 ;  /* 0x0000000000017941 */ /* 0x000fea0003800000 */
.L_x_96:
[----:B------:R-:W-:Y:S01]  /*36d0*/  @!P5 IMAD R105, R105, R122, R19 ;  /* 0x0000007a6969d224 */ /* 0x000fe200078e0213 */
[----:B------:R-:W-:Y:S04]  /*36e0*/  BSSY B1, `(.L_x_98) ;  /* 0x0000006000017945 */ /* 0x000fe80003800000 */
[----:B------:R0:W-:Y:S01]  /*36f0*/  @!P5 STG.E.U8 desc[UR38][R14.64+0x41], R105 ;  /* 0x000041690e00d986 */ /* 0x0001e2000c101126 */
[----:B------:R-:W-:Y:S05]  /*3700*/  @P2 BRA `(.L_x_99) ;  /* 0x00000000000c2947 */ /* 0x000fea0003800000 */
[----:B------:R-:W5:Y:S02]  /*3710*/  LDG.E.U8 R130, desc[UR38][R138.64+0x40] ;  /* 0x000040268a827981 */ /* 0x000f64000c1e1100 */
[----:B-----5:R-:W-:-:S05]  /*3720*/  PRMT R72, R130, 0x8880, RZ ;  /* 0x0000888082487816 */ /* 0x020fca00000000ff */
[----:B------:R-:W-:-:S07]  /*3730*/  IMAD R19, R72, R123, RZ ;  /* 0x0000007b48137224 */ /* 0x000fce00078e02ff */
.L_x_99:
[----:B------:R-:W-:Y:S05]  /*3740*/  BSYNC B1 ;  /* 0x0000000000017941 */ /* 0x000fea0003800000 */
.L_x_98:
        /* <DEDUP_REMOVED lines=11> */
.L_x_101:
[----:B------:R-:W-:Y:S05]  /*3800*/  BSYNC B1 ;  /* 0x0000000000017941 */ /* 0x000fea0003800000 */
.L_x_100:
[----:B------:R-:W-:Y:S01]  /*3810*/  @!P4 IMAD R107, R107, R122, R19 ;  /* 0x0000007a6b6bc224 */ /* 0x000fe200078e0213 */
[----:B------:R-:W-:Y:S04]  /*3820*/  BSSY B1, `(.L_x_102) ;  /* 0x0000006000017945 */ /* 0x000fe80003800000 */
[----:B------:R0:W-:Y:S01]  /*3830*/  @!P4 STG.E.U8 desc[UR38][R6.64+0x41], R107 ;  /* 0x0000416b0600c986 */ /* 0x0001e2000c101126 */
[----:B------:R-:W-:Y:S05]  /*3840*/  @P3 BRA `(.L_x_103) ;  /* 0x00000000000c3947 */ /* 0x000fea0003800000 */
[----:B------:R-:W5:Y:S02]  /*3850*/  LDG.E.U8 R130, desc[UR38][R134.64+0x48] ;  /* 0x0000482686827981 */ /* 0x000f64000c1e1100 */
[----:B-----5:R-:W-:-:S05]  /*3860*/  PRMT R72, R130, 0x8880, RZ ;  /* 0x0000888082487816 */ /* 0x020fca00000000ff */
[----:B------:R-:W-:-:S07]  /*3870*/  IMAD R19, R72, R123, RZ ;  /* 0x0000007b48137224 */ /* 0x000fce00078e02ff */
.L_x_103:
[----:B------:R-:W-:Y:S05]  /*3880*/  BSYNC B1 ;  /* 0x0000000000017941 */ /* 0x000fea0003800000 */
.L_x_102:
[----:B--2---:R-:W-:Y:S01]  /*3890*/  @!P3 IMAD R73, R108, R122, R19 ;  /* 0x0000007a6c49b224 */ /* 0x004fe200078e0213 */
[----:B------:R-:W-:Y:S04]  /*38a0*/  BSSY B1, `(.L_x_104) ;  /* 0x0000006000017945 */ /* 0x000fe80003800000 */
[----:B------:R2:W-:Y:S01]  /*38b0*/  @!P3 STG.E.U8 desc[UR38][R14.64+0x48], R73 ;  /* 0x000048490e00b986 */ /* 0x0005e2000c101126 */
[----:B------:R-:W-:Y:S05]  /*38c0*/  @P5 BRA `(.L_x_105) ;  /* 0x00000000000c5947 */ /* 0x000fea0003800000 */
[----:B------:R-:W5:Y:S02]  /*38d0*/  LDG.E.U8 R130, desc[UR38][R134.64+0x49] ;  /* 0x0000492686827981 */ /* 0x000f64000c1e1100 */
[----:B-----5:R-:W-:-:S05]  /*38e0*/  PRMT R72, R130, 0x8880, RZ ;  /* 0x0000888082487816 */ /* 0x020fca00000000ff */
[----:B------:R-:W-:-:S07]  /*38f0*/  IMAD R19, R72, R123, RZ ;  /* 0x0000007b48137224 */ /* 0x000fce00078e02ff */
.L_x_105:
[----:B------:R-:W-:Y:S05]  /*3900*/  BSYNC B1 ;  /* 0x0000000000017941 */ /* 0x000fea0003800000 */
.L_x_104:
[----:B------:R-:W-:Y:S01]  /*3910*/  @!P5 IMAD R109, R109, R122, R19 ;  /* 0x0000007a6d6dd224 */ /* 0x000fe200078e0213 */
[----:B------:R-:W-:Y:S04]  /*3920*/  BSSY B1, `(.L_x_106) ;  /* 0x0000006000017945 */ /* 0x000fe80003800000 */
[----:B------:R0:W-:Y:S01]  /*3930*/  @!P5 STG.E.U8 desc[UR38][R14.64+0x49], R109 ;  /* 0x0000496d0e00d986 */ /* 0x0001e2000c101126 */
[----:B------:R-:W-:Y:S05]  /*3940*/  @P2 BRA `(.L_x_107) ;  /* 0x00000000000c2947 */ /* 0x000fea0003800000 */
[----:B------:R-:W5:Y:S02]  /*3950*/  LDG.E.U8 R130, desc[UR38][R138.64+0x48] ;  /* 0x000048268a827981 */ /* 0x000f64000c1e1100 */
[----:B-----5:R-:W-:-:S05]  /*3960*/  PRMT R72, R130, 0x8880, RZ ;  /* 0x0000888082487816 */ /* 0x020fca00000000ff */
[----:B------:R-:W-:-:S07]  /*3970*/  IMAD R19, R72, R123, RZ ;  /* 0x0000007b48137224 */ /* 0x000fce00078e02ff */
.L_x_107:
[----:B------:R-:W-:Y:S05]  /*3980*/  BSYNC B1 ;  /* 0x0000000000017941 */ /* 0x000fea0003800000 */
.L_x_106:
        /* <DEDUP_REMOVED lines=11> */
.L_x_109:
[----:B------:R-:W-:Y:S05]  /*3a40*/  BSYNC B1 ;  /* 0x0000000000017941 */ /* 0x000fea0003800000 */
.L_x_108:
[----:B------:R-:W-:Y:S01]  /*3a50*/  @!P4 IMAD R111, R111, R122, R19 ;  /* 0x0000007a6f6fc224 */ /* 0x000fe200078e0213 */
[----:B------:R-:W-:Y:S04]  /*3a60*/  BSSY B1, `(.L_x_110) ;  /* 0x0000006000017945 */ /* 0x000fe80003800000 */
[----:B------:R0:W-:Y:S01]  /*3a70*/  @!P4 STG.E.U8 desc[UR38][R6.64+0x49], R111 ;  /* 0x0000496f0600c986 */ /* 0x0001e2000c101126 */
[----:B------:R-:W-:Y:S05]  /*3a80*/  @P3 BRA `(.L_x_111) ;  /* 0x00000000000c3947 */ /* 0x000fea0003800000 */
[----:B------:R-:W5:Y:S02]  /*3a90*/  LDG.E.U8 R130, desc[UR38][R134.64+0x50] ;  /* 0x0000502686827981 */ /* 0x000f64000c1e1100 */
[----:B-----5:R-:W-:-:S05]  /*3aa0*/  PRMT R72, R130, 0x8880, RZ ;  /* 0x0000888082487816 */ /* 0x020fca00000000ff */
[----:B------:R-:W-:-:S07]  /*3ab0*/  IMAD R19, R72, R123, RZ ;  /* 0x0000007b48137224 */ /* 0x000fce00078e02ff */
.L_x_111:
[----:B------:R-:W-:Y:S05]  /*3ac0*/  BSYNC B1 ;  /* 0x0000000000017941 */ /* 0x000fea0003800000 */
.L_x_110:
[----:B--2---:R-:W-:Y:S01]  /*3ad0*/  @!P3 IMAD R73, R112, R122, R19 ;  /* 0x0000007a7049b224 */ /* 0x004fe200078e0213 */
[----:B------:R-:W-:Y:S04]  /*3ae0*/  BSSY B1, `(.L_x_112) ;  /* 0x0000006000017945 */ /* 0x000fe80003800000 */
[----:B------:R2:W-:Y:S01]  /*3af0*/  @!P3 STG.E.U8 desc[UR38][R14.64+0x50], R73 ;  /* 0x000050490e00b986 */ /* 0x0005e2000c101126 */
[----:B------:R-:W-:Y:S05]  /*3b00*/  @P5 BRA `(.L_x_113) ;  /* 0x00000000000c5947 */ /* 0x000fea0003800000 */
[----:B------:R-:W5:Y:S02]  /*3b10*/  LDG.E.U8 R130, desc[UR38][R134.64+0x51] ;  /* 0x0000512686827981 */ /* 0x000f64000c1e1100 */
[----:B-----5:R-:W-:-:S05]  /*3b20*/  PRMT R72, R130, 0x8880, RZ ;  /* 0x0000888082487816 */ /* 0x020fca00000000ff */
[----:B------:R-:W-:-:S07]  /*3b30*/  IMAD R19, R72, R123, RZ ;  /* 0x0000007b48137224 */ /* 0x000fce00078e02ff */
.L_x_113:
[----:B------:R-:W-:Y:S05]  /*3b40*/  BSYNC B1 ;  /* 0x0000000000017941 */ /* 0x000fea0003800000 */
.L_x_112:
[----:B------:R-:W-:Y:S01]  /*3b50*/  @!P5 IMAD R113, R113, R122, R19 ;  /* 0x0000007a7171d224 */ /* 0x000fe200078e0213 */
[----:B------:R-:W-:Y:S04]  /*3b60*/  BSSY B1, `(.L_x_114) ;  /* 0x0000006000017945 */ /* 0x000fe80003800000 */
[----:B------:R0:W-:Y:S01]  /*3b70*/  @!P5 STG.E.U8 desc[UR38][R14.64+0x51], R113 ;  /* 0x000051710e00d986 */ /* 0x0001e2000c101126 */
[----:B------:R-:W-:Y:S05]  /*3b80*/  @P2 BRA `(.L_x_115) ;  /* 0x00000000000c2947 */ /* 0x000fea0003800000 */
[----:B------:R-:W5:Y:S02]  /*3b90*/  LDG.E.U8 R130, desc[UR38][R138.64+0x50] ;  /* 0x000050268a827981 */ /* 0x000f64000c1e1100 */
[----:B-----5:R-:W-:-:S05]  /*3ba0*/  PRMT R72, R130, 0x8880, RZ ;  /* 0x0000888082487816 */ /* 0x020fca00000000ff */
[----:B------:R-:W-:-:S07]  /*3bb0*/  IMAD R19, R72, R123, RZ ;  /* 0x0000007b48137224 */ /* 0x000fce00078e02ff */
.L_x_115:
[----:B------:R-:W-:Y:S05]  /*3bc0*/  BSYNC B1 ;  /* 0x0000000000017941 */ /* 0x000fea0003800000 */
.L_x_114:
[C---:B------:R-:W-:Y:S01]  /*3bd0*/  ISETP.LT.OR P4, PT, R3.reuse, 0x52, !P1 ;  /* 0x000000520300780c */ /* 0x040fe20004f81670 */
[----:B--2---:R-:W-:Y:S01]  /*3be0*/  @!P2 IMAD R73, R114, R122, R19 ;  /* 0x0000007a7249a224 */ /* 0x004fe200078e0213 */
[----:B------:R-:W-:Y:S01]  /*3bf0*/  BSSY B1, `(.L_x_116) ;  /* 0x000000b000017945 */ /* 0x000fe20003800000 */
[C---:B------:R-:W-:Y:S02]  /*3c00*/  ISETP.LT.OR P3, PT, R3.reuse, 0x59, !P0 ;  /* 0x000000590300780c */ /* 0x040fe40004761670 */
[----:B---3--:R-:W-:Y:S01]  /*3c10*/  IADD3 R75, P5, R10, 0x80, RZ ;  /* 0x000000800a4b7810 */ /* 0x008fe20007fbe0ff */
[----:B------:R2:W-:Y:S01]  /*3c20*/  @!P2 STG.E.U8 desc[UR38][R6.64+0x50], R73 ;  /* 0x000050490600a986 */ /* 0x0005e2000c101126 */
[C---:B------:R-:W-:Y:S02]  /*3c30*/  ISETP.LT.OR P2, PT, R3.reuse, 0x59, !P1 ;  /* 0x000000590300780c */ /* 0x040fe40004f41670 */
[C---:B------:R-:W-:Y:S02]  /*3c40*/  ISETP.LT.OR P0, PT, R3.reuse, 0x5a, !P0 ;  /* 0x0000005a0300780c */ /* 0x040fe40004701670 */
[----:B------:R-:W-:-:S02]  /*3c50*/  ISETP.LT.OR P1, PT, R3, 0x5a, !P1 ;  /* 0x0000005a0300780c */ /* 0x000fc40004f21670 */
[----:B------:R-:W-:Y:S11]  /*3c60*/  @P4 BRA `(.L_x_117) ;  /* 0x00000000000c4947 */ /* 0x000ff60003800000 */
[----:B------:R-:W3:Y:S02]  /*3c70*/  LDG.E.U8 R130, desc[UR38][R138.64+0x51] ;  /* 0x000051268a827981 */ /* 0x000ee4000c1e1100 */
[----:B---3--:R-:W-:-:S05]  /*3c80*/  PRMT R72, R130, 0x8880, RZ ;  /* 0x0000888082487816 */ /* 0x008fca00000000ff */
[----:B------:R-:W-:-:S07]  /*3c90*/  IMAD R19, R72, R123, RZ ;  /* 0x0000007b48137224 */ /* 0x000fce00078e02ff */
.L_x_117:
[----:B------:R-:W-:Y:S05]  /*3ca0*/  BSYNC B1 ;  /* 0x0000000000017941 */ /* 0x000fea0003800000 */
.L_x_116:
[----:B------:R-:W-:Y:S01]  /*3cb0*/  @!P4 IMAD R115, R115, R122, R19 ;  /* 0x0000007a7373c224 */ /* 0x000fe200078e0213 */
[----:B------:R-:W-:Y:S04]  /*3cc0*/  BSSY B1, `(.L_x_118) ;  /* 0x0000006000017945 */ /* 0x000fe80003800000 */
[----:B------:R3:W-:Y:S01]  /*3cd0*/  @!P4 STG.E.U8 desc[UR38][R6.64+0x51], R115 ;  /* 0x000051730600c986 */ /* 0x0007e2000c101126 */
[----:B------:R-:W-:Y:S05]  /*3ce0*/  @P3 BRA `(.L_x_119) ;  /* 0x00000000000c3947 */ /* 0x000fea0003800000 */
[----:B------:R-:W5:Y:S02]  /*3cf0*/  LDG.E.U8 R130, desc[UR38][R134.64+0x58] ;  /* 0x0000582686827981 */ /* 0x000f64000c1e1100 */
[----:B-----5:R-:W-:-:S05]  /*3d00*/  PRMT R72, R130, 0x8880, RZ ;  /* 0x0000888082487816 */ /* 0x020fca00000000ff */
[----:B------:R-:W-:-:S07]  /*3d10*/  IMAD R19, R72, R123, RZ ;  /* 0x0000007b48137224 */ /* 0x000fce00078e02ff */
.L_x_119:
[----:B------:R-:W-:Y:S05]  /*3d20*/  BSYNC B1 ;  /* 0x0000000000017941 */ /* 0x000fea0003800000 */
.L_x_118:
[----:B--2---:R-:W-:Y:S01]  /*3d30*/  @!P3 IMAD R73, R116, R122, R19 ;  /* 0x0000007a7449b224 */ /* 0x004fe200078e0213 */
[----:B------:R-:W-:Y:S01]  /*3d40*/  BSSY B1, `(.L_x_120) ;  /* 0x0000007000017945 */ /* 0x000fe20003800000 */
[----:B------:R-:W-:-:S03]  /*3d50*/  IMAD.X R11, RZ, RZ, R11, P5 ;  /* 0x000000ffff0b7224 */ /* 0x000fc600028e060b */
[----:B------:R2:W-:Y:S01]  /*3d60*/  @!P3 STG.E.U8 desc[UR38][R14.64+0x58], R73 ;  /* 0x000058490e00b986 */ /* 0x0005e2000c101126 */
[----:B------:R-:W-:Y:S05]  /*3d70*/  @P0 BRA `(.L_x_121) ;  /* 0x00000000000c0947 */ /* 0x000fea0003800000 */
[----:B------:R-:W5:Y:S02]  /*3d80*/  LDG.E.U8 R130, desc[UR38][R134.64+0x59] ;  /* 0x0000592686827981 */ /* 0x000f64000c1e1100 */
[----:B-----5:R-:W-:-:S05]  /*3d90*/  PRMT R10, R130, 0x8880, RZ ;  /* 0x00008880820a7816 */ /* 0x020fca00000000ff */
[----:B------:R-:W-:-:S07]  /*3da0*/  IMAD R19, R10, R123, RZ ;  /* 0x0000007b0a137224 */ /* 0x000fce00078e02ff */
.L_x_121:
[----:B------:R-:W-:Y:S05]  /*3db0*/  BSYNC B1 ;  /* 0x0000000000017941 */ /* 0x000fea0003800000 */
.L_x_120:
[----:B------:R-:W-:Y:S01]  /*3dc0*/  @!P0 IMAD R117, R117, R122, R19 ;  /* 0x0000007a75758224 */ /* 0x000fe200078e0213 */
[----:B------:R-:W-:Y:S01]  /*3dd0*/  BSSY B1, `(.L_x_122) ;  /* 0x0000007000017945 */ /* 0x000fe20003800000 */
[----:B------:R-:W-:-:S03]  /*3de0*/  IMAD R72, R11, R132, RZ ;  /* 0x000000840b487224 */ /* 0x000fc600078e02ff */
[----:B------:R0:W-:Y:S01]  /*3df0*/  @!P0 STG.E.U8 desc[UR38][R14.64+0x59], R117 ;  /* 0x000059750e008986 */ /* 0x0001e2000c101126 */
[----:B------:R-:W-:Y:S05]  /*3e00*/  @P2 BRA `(.L_x_123) ;  /* 0x00000000000c2947 */ /* 0x000fea0003800000 */
[----:B------:R-:W5:Y:S02]  /*3e10*/  LDG.E.U8 R130, desc[UR38][R138.64+0x58] ;  /* 0x000058268a827981 */ /* 0x000f64000c1e1100 */
[----:B-----5:R-:W-:-:S05]  /*3e20*/  PRMT R10, R130, 0x8880, RZ ;  /* 0x00008880820a7816 */ /* 0x020fca00000000ff */
[----:B------:R-:W-:-:S07]  /*3e30*/  IMAD R19, R10, R123, RZ ;  /* 0x0000007b0a137224 */ /* 0x000fce00078e02ff */
.L_x_123:
[----:B------:R-:W-:Y:S05]  /*3e40*/  BSYNC B1 ;  /* 0x0000000000017941 */ /* 0x000fea0003800000 */
.L_x_122:
[----:B------:R-:W-:Y:S01]  /*3e50*/  @!P2 IMAD R11, R118, R122, R19 ;  /* 0x0000007a760ba224 */ /* 0x000fe200078e0213 */
[----:B------:R-:W-:Y:S01]  /*3e60*/  BSSY B1, `(.L_x_124) ;  /* 0x0000009000017945 */ /* 0x000fe20003800000 */
[C---:B012-4-:R-:W-:Y:S02]  /*3e70*/  IMAD R15, R75.reuse, R133, R72 ;  /* 0x000000854b0f7224 */ /* 0x057fe400078e0248 */
[CC--:B------:R-:W-:Y:S01]  /*3e80*/  IMAD.WIDE.U32 R136, R75.reuse, R132.reuse, R136 ;  /* 0x000000844b887225 */ /* 0x0c0fe200078e0088 */
[----:B------:R0:W-:Y:S03]  /*3e90*/  @!P2 STG.E.U8 desc[UR38][R6.64+0x58], R11 ;  /* 0x0000580b0600a986 */ /* 0x0001e6000c101126 */
[----:B------:R-:W-:Y:S01]  /*3ea0*/  IMAD.WIDE.U32 R132, R75, R132, R120 ;  /* 0x000000844b847225 */ /* 0x000fe200078e0078 */
[----:B------:R-:W-:Y:S06]  /*3eb0*/  @P1 BRA `(.L_x_125) ;  /* 0x00000000000c1947 */ /* 0x000fec0003800000 */
[----:B------:R-:W2:Y:S02]  /*3ec0*/  LDG.E.U8 R130, desc[UR38][R138.64+0x59] ;  /* 0x000059268a827981 */ /* 0x000ea4000c1e1100 */
[----:B--2---:R-:W-:-:S05]  /*3ed0*/  PRMT R10, R130, 0x8880, RZ ;  /* 0x00008880820a7816 */ /* 0x004fca00000000ff */
[----:B------:R-:W-:-:S07]  /*3ee0*/  IMAD R19, R10, R123, RZ ;  /* 0x0000007b0a137224 */ /* 0x000fce00078e02ff */
.L_x_125:
[----:B------:R-:W-:Y:S05]  /*3ef0*/  BSYNC B1 ;  /* 0x0000000000017941 */ /* 0x000fea0003800000 */
.L_x_124:
[----:B------:R-:W-:Y:S01]  /*3f00*/  @!P1 IMAD R119, R119, R122, R19 ;  /* 0x0000007a77779224 */ /* 0x000fe200078e0213 */
[----:B------:R-:W-:Y:S01]  /*3f10*/  ISETP.GE.AND P2, PT, R131, 0x81, PT ;  /* 0x000000818300780c */ /* 0x000fe20003f46270 */
[----:B------:R-:W-:Y:S01]  /*3f20*/  BSSY B1, `(.L_x_126) ;  /* 0x000000c000017945 */ /* 0x000fe20003800000 */
[----:B------:R-:W-:Y:S02]  /*3f30*/  IADD3 R10, P5, R132, R12, RZ ;  /* 0x0000000c840a7210 */ /* 0x000fe40007fbe0ff */
[----:B------:R1:W-:Y:S01]  /*3f40*/  @!P1 STG.E.U8 desc[UR38][R6.64+0x59], R119 ;  /* 0x0000597706009986 */ /* 0x0003e2000c101126 */
[----:B------:R-:W-:Y:S02]  /*3f50*/  ISETP.LT.OR P1, PT, R3, 0x1, !P2 ;  /* 0x000000010300780c */ /* 0x000fe40005721670 */
[----:B0-----:R-:W-:Y:S02]  /*3f60*/  IADD3.X R11, R13, R133, R15, P5, !PT ;  /* 0x000000850d0b7210 */ /* 0x001fe40002ffe40f */
[----:B------:R-:W-:-:S02]  /*3f70*/  ISETP.GE.AND P0, PT, R131, 0x89, PT ;  /* 0x000000898300780c */ /* 0x000fc40003f06270 */
[----:B------:R-:W-:Y:S02]  /*3f80*/  IADD3 R12, P4, P3, R20, R12, R136 ;  /* 0x0000000c140c7210 */ /* 0x000fe40007b9e088 */
[----:B------:R-:W-:-:S05]  /*3f90*/  ISETP.LT.OR P5, PT, R3, 0x2, !P2 ;  /* 0x000000020300780c */ /* 0x000fca00057a1670 */
[----:B-1----:R-:W-:Y:S08]  /*3fa0*/  @P1 BRA `(.L_x_127) ;  /* 0x00000000000c1947 */ /* 0x002ff00003800000 */
[----:B------:R-:W3:Y:S02]  /*3fb0*/  LDG.E.U8 R130, desc[UR38][R10.64] ;  /* 0x000000260a827981 */ /* 0x000ee4000c1e1100 */
[----:B---3--:R-:W-:-:S05]  /*3fc0*/  PRMT R6, R130, 0x8880, RZ ;  /* 0x0000888082067816 */ /* 0x008fca00000000ff */
[----:B------:R-:W-:-:S07]  /*3fd0*/  IMAD R19, R6, R123, RZ ;  /* 0x0000007b06137224 */ /* 0x000fce00078e02ff */
.L_x_127:
[----:B------:R-:W-:Y:S05]  /*3fe0*/  BSYNC B1 ;  /* 0x0000000000017941 */ /* 0x000fea0003800000 */
.L_x_126:
[----:B---3--:R-:W-:Y:S01]  /*3ff0*/  @!P1 IMAD R7, R24, R122, R19 ;  /* 0x0000007a18079224 */ /* 0x008fe200078e0213 */
[----:B------:R-:W-:Y:S01]  /*4000*/  BSSY B1, `(.L_x_128) ;  /* 0x0000007000017945 */ /* 0x000fe20003800000 */
[----:B------:R-:W-:-:S03]  /*4010*/  IMAD.IADD R136, R15, 0x1, R137 ;  /* 0x000000010f887824 */ /* 0x000fc600078e0289 */
[----:B------:R0:W-:Y:S01]  /*4020*/  @!P1 STG.E.U8 desc[UR38][R4.64], R7 ;  /* 0x0000000704009986 */ /* 0x0001e2000c101126 */
[----:B------:R-:W-:Y:S05]  /*4030*/  @P5 BRA `(.L_x_129) ;  /* 0x00000000000c5947 */ /* 0x000fea0003800000 */
[----:B------:R-:W2:Y:S02]  /*4040*/  LDG.E.U8 R130, desc[UR38][R10.64+0x1] ;  /* 0x000001260a827981 */ /* 0x000ea4000c1e1100 */
[----:B--2---:R-:W-:-:S05]  /*4050*/  PRMT R6, R130, 0x8880, RZ ;  /* 0x0000888082067816 */ /* 0x004fca00000000ff */
[----:B------:R-:W-:-:S07]  /*4060*/  IMAD R19, R6, R123, RZ ;  /* 0x0000007b06137224 */ /* 0x000fce00078e02ff */
.L_x_129:
[----:B------:R-:W-:Y:S05]  /*4070*/  BSYNC B1 ;  /* 0x0000000000017941 */ /* 0x000fea0003800000 */
.L_x_128:
[----:B------:R-:W-:Y:S01]  /*4080*/  ISETP.LT.OR P1, PT, R3, 0x1, !P0 ;  /* 0x000000010300780c */ /* 0x000fe20004721670 */
[----:B------:R-:W-:Y:S01]  /*4090*/  @!P5 IMAD R25, R25, R122, R19 ;  /* 0x0000007a1919d224 */ /* 0x000fe200078e0213 */
[----:B------:R-:W-:Y:S01]  /*40a0*/  BSSY B1, `(.L_x_130) ;  /* 0x000000a000017945 */ /* 0x000fe20003800000 */
[----:B------:R-:W-:Y:S02]  /*40b0*/  IADD3.X R13, R121, R13, R136, P4, P3 ;  /* 0x0000000d790d7210 */ /* 0x000fe400027e6488 */
[C---:B------:R-:W-:Y:S01]  /*40c0*/  ISETP.LT.OR P4, PT, R3.reuse, 0x2, !P0 ;  /* 0x000000020300780c */ /* 0x040fe20004781670 */
[----:B------:R1:W-:Y:S01]  /*40d0*/  @!P5 STG.E.U8 desc[UR38][R4.64+0x1], R25 ;  /* 0x000001190400d986 */ /* 0x0003e2000c101126 */
[C---:B------:R-:W-:Y:S02]  /*40e0*/  ISETP.LT.OR P5, PT, R3.reuse, 0x9, !P2 ;  /* 0x000000090300780c */ /* 0x040fe400057a1670 */
[----:B------:R-:W-:-:S04]  /*40f0*/  ISETP.LT.OR P3, PT, R3, 0xa, !P2 ;  /* 0x0000000a0300780c */ /* 0x000fc80005761670 */
[----:B------:R-:W-:Y:S09]  /*4100*/  @P1 BRA `(.L_x_131) ;  /* 0x00000000000c1947 */ /* 0x000ff20003800000 */
[----:B------:R-:W2:Y:S02]  /*4110*/  LDG.E.U8 R130, desc[UR38][R12.64] ;  /* 0x000000260c827981 */ /* 0x000ea4000c1e1100 */
[----:B--2---:R-:W-:-:S05]  /*4120*/  PRMT R6, R130, 0x8880, RZ ;  /* 0x0000888082067816 */ /* 0x004fca00000000ff */
[----:B------:R-:W-:-:S07]  /*4130*/  IMAD R19, R6, R123, RZ ;  /* 0x0000007b06137224 */ /* 0x000fce00078e02ff */
.L_x_131:
[----:B------:R-:W-:Y:S05]  /*4140*/  BSYNC B1 ;  /* 0x0000000000017941 */ /* 0x000fea0003800000 */
.L_x_130:
[----:B0-----:R-:W-:Y:S01]  /*4150*/  @!P1 IMAD R7, R26, R122, R19 ;  /* 0x0000007a1a079224 */ /* 0x001fe200078e0213 */
[----:B------:R-:W-:Y:S04]  /*4160*/  BSSY B1, `(.L_x_132) ;  /* 0x0000006000017945 */ /* 0x000fe80003800000 */
[----:B------:R0:W-:Y:S01]  /*4170*/  @!P1 STG.E.U8 desc[UR38][R8.64], R7 ;  /* 0x0000000708009986 */ /* 0x0001e2000c101126 */
[----:B------:R-:W-:Y:S05]  /*4180*/  @P4 BRA `(.L_x_133) ;  /* 0x00000000000c4947 */ /* 0x000fea0003800000 */
[----:B------:R-:W2:Y:S02]  /*4190*/  LDG.E.U8 R130, desc[UR38][R12.64+0x1] ;  /* 0x000001260c827981 */ /* 0x000ea4000c1e1100 */
[----:B--2---:R-:W-:-:S05]  /*41a0*/  PRMT R6, R130, 0x8880, RZ ;  /* 0x0000888082067816 */ /* 0x004fca00000000ff */
[----:B------:R-:W-:-:S07]  /*41b0*/  IMAD R19, R6, R123, RZ ;  /* 0x0000007b06137224 */ /* 0x000fce00078e02ff */
.L_x_133:
[----:B------:R-:W-:Y:S05]  /*41c0*/  BSYNC B1 ;  /* 0x0000000000017941 */ /* 0x000fea0003800000 */
.L_x_132:
[----:B------:R-:W-:Y:S01]  /*41d0*/  @!P4 IMAD R27, R27, R122, R19 ;  /* 0x0000007a1b1bc224 */ /* 0x000fe200078e0213 */
[----:B------:R-:W-:Y:S04]  /*41e0*/  BSSY B1, `(.L_x_134) ;  /* 0x0000006000017945 */ /* 0x000fe80003800000 */
[----:B------:R2:W-:Y:S01]  /*41f0*/  @!P4 STG.E.U8 desc[UR38][R8.64+0x1], R27 ;  /* 0x0000011b0800c986 */ /* 0x0005e2000c101126 */
[----:B------:R-:W-:Y:S05]  /*4200*/  @P5 BRA `(.L_x_135) ;  /* 0x00000000000c5947 */ /* 0x000fea0003800000 */
[----:B------:R-:W3:Y:S02]  /*4210*/  LDG.E.U8 R130, desc[UR38][R10.64+0x8] ;  /* 0x000008260a827981 */ /* 0x000ee4000c1e1100 */
[----:B---3--:R-:W-:-:S05]  /*4220*/  PRMT R6, R130, 0x8880, RZ ;  /* 0x0000888082067816 */ /* 0x008fca00000000ff */
[----:B------:R-:W-:-:S07]  /*4230*/  IMAD R19, R6, R123, RZ ;  /* 0x0000007b06137224 */ /* 0x000fce00078e02ff */
.L_x_135:
[----:B------:R-:W-:Y:S05]  /*4240*/  BSYNC B1 ;  /* 0x0000000000017941 */ /* 0x000fea0003800000 */
.L_x_134:
[----:B0-----:R-:W-:Y:S01]  /*4250*/  @!P5 IMAD R7, R28, R122, R19 ;  /* 0x0000007a1c07d224 */ /* 0x001fe200078e0213 */
[----:B------:R-:W-:Y:S04]  /*4260*/  BSSY B1, `(.L_x_136) ;  /* 0x0000006000017945 */ /* 0x000fe80003800000 */
[----:B------:R0:W-:Y:S01]  /*4270*/  @!P5 STG.E.U8 desc[UR38][R4.64+0x8], R7 ;  /* 0x000008070400d986 */ /* 0x0001e2000c101126 */
[----:B------:R-:W-:Y:S05]  /*4280*/  @P3 BRA `(.L_x_137) ;  /* 0x00000000000c3947 */ /* 0x000fea0003800000 */
[----:B------:R-:W3:Y:S02]  /*4290*/  LDG.E.U8 R130, desc[UR38][R10.64+0x9] ;  /* 0x000009260a827981 */ /* 0x000ee4000c1e1100 */
[----:B---3--:R-:W-:-:S05]  /*42a0*/  PRMT R6, R130, 0x8880, RZ ;  /* 0x0000888082067816 */ /* 0x008fca00000000ff */
[----:B------:R-:W-:-:S07]  /*42b0*/  IMAD R19, R6, R123, RZ ;  /* 0x0000007b06137224 */ /* 0x000fce00078e02ff */
.L_x_137:
[----:B------:R-:W-:Y:S05]  /*42c0*/  BSYNC B1 ;  /* 0x0000000000017941 */ /* 0x000fea0003800000 */
.L_x_136:
[----:B------:R-:W-:Y:S01]  /*42d0*/  ISETP.LT.OR P5, PT, R3, 0x9, !P0 ;  /* 0x000000090300780c */ /* 0x000fe200047a1670 */
[----:B------:R-:W-:Y:S01]  /*42e0*/  @!P3 IMAD R29, R29, R122, R19 ;  /* 0x0000007a1d1db224 */ /* 0x000fe200078e0213 */
[----:B------:R-:W-:Y:S01]  /*42f0*/  BSSY B1, `(.L_x_138) ;  /* 0x0000009000017945 */ /* 0x000fe20003800000 */
[C---:B------:R-:W-:Y:S02]  /*4300*/  ISETP.LT.OR P4, PT, R3.reuse, 0xa, !P0 ;  /* 0x0000000a0300780c */ /* 0x040fe40004781670 */
[C---:B------:R-:W-:Y:S01]  /*4310*/  ISETP.LT.OR P1, PT, R3.reuse, 0x12, !P2 ;  /* 0x000000120300780c */ /* 0x040fe20005721670 */
[----:B------:R3:W-:Y:S01]  /*4320*/  @!P3 STG.E.U8 desc[UR38][R4.64+0x9], R29 ;  /* 0x0000091d0400b986 */ /* 0x0007e2000c101126 */
[----:B------:R-:W-:-:S06]  /*4330*/  ISETP.LT.OR P3, PT, R3, 0x11, !P2 ;  /* 0x000000110300780c */ /* 0x000fcc0005761670 */
[----:B------:R-:W-:Y:S07]  /*4340*/  @P5 BRA `(.L_x_139) ;  /* 0x00000000000c5947 */ /* 0x000fee0003800000 */
[----:B------:R-:W4:Y:S02]  /*4350*/  LDG.E.U8 R130, desc[UR38][R12.64+0x8] ;  /* 0x000008260c827981 */ /* 0x000f24000c1e1100 */
[----:B----4-:R-:W-:-:S05]  /*4360*/  PRMT R6, R130, 0x8880, RZ ;  /* 0x0000888082067816 */ /* 0x010fca00000000ff */
[----:B------:R-:W-:-:S07]  /*4370*/  IMAD R19, R6, R123, RZ ;  /* 0x0000007b06137224 */ /* 0x000fce00078e02ff */
.L_x_139:
[----:B------:R-:W-:Y:S05]  /*4380*/  BSYNC B1 ;  /* 0x0000000000017941 */ /* 0x000fea0003800000 */
.L_x_138:
[----:B0-----:R-:W-:Y:S01]  /*4390*/  @!P5 IMAD R7, R30, R122, R19 ;  /* 0x0000007a1e07d224 */ /* 0x001fe200078e0213 */
[----:B------:R-:W-:Y:S04]  /*43a0*/  BSSY B1, `(.L_x_140) ;  /* 0x0000006000017945 */ /* 0x000fe80003800000 */
[----:B------:R0:W-:Y:S01]  /*43b0*/  @!P5 STG.E.U8 desc[UR38][R8.64+0x8], R7 ;  /* 0x000008070800d986 */ /* 0x0001e2000c101126 */
[----:B------:R-:W-:Y:S05]  /*43c0*/  @P4 BRA `(.L_x_141) ;  /* 0x00000000000c4947 */ /* 0x000fea0003800000 */
[----:B------:R-:W4:Y:S02]  /*43d0*/  LDG.E.U8 R130, desc[UR38][R12.64+0x9] ;  /* 0x000009260c827981 */ /* 0x000f24000c1e1100 */
[----:B----4-:R-:W-:-:S05]  /*43e0*/  PRMT R6, R130, 0x8880, RZ ;  /* 0x0000888082067816 */ /* 0x010fca00000000ff */
[----:B------:R-:W-:-:S07]  /*43f0*/  IMAD R19, R6, R123, RZ ;  /* 0x0000007b06137224 */ /* 0x000fce00078e02ff */
.L_x_141:
[----:B------:R-:W-:Y:S05]  /*4400*/  BSYNC B1 ;  /* 0x0000000000017941 */ /* 0x000fea0003800000 */
.L_x_140:
[----:B------:R-:W-:Y:S01]  /*4410*/  @!P4 IMAD R31, R31, R122, R19 ;  /* 0x0000007a1f1fc224 */ /* 0x000fe200078e0213 */
[----:B------:R-:W-:Y:S04]  /*4420*/  BSSY B1, `(.L_x_142) ;  /* 0x0000006000017945 */ /* 0x000fe80003800000 */
[----:B------:R4:W-:Y:S01]  /*4430*/  @!P4 STG.E.U8 desc[UR38][R8.64+0x9], R31 ;  /* 0x0000091f0800c986 */ /* 0x0009e2000c101126 */
[----:B------:R-:W-:Y:S05]  /*4440*/  @P3 BRA `(.L_x_143) ;  /* 0x00000000000c3947 */ /* 0x000fea0003800000 */
[----:B------:R-:W5:Y:S02]  /*4450*/  LDG.E.U8 R130, desc[UR38][R10.64+0x10] ;  /* 0x000010260a827981 */ /* 0x000f64000c1e1100 */
[----:B-----5:R-:W-:-:S05]  /*4460*/  PRMT R6, R130, 0x8880, RZ ;  /* 0x0000888082067816 */ /* 0x020fca00000000ff */
[----:B------:R-:W-:-:S07]  /*4470*/  IMAD R19, R6, R123, RZ ;  /* 0x0000007b06137224 */ /* 0x000fce00078e02ff */
.L_x_143:
[----:B------:R-:W-:Y:S05]  /*4480*/  BSYNC B1 ;  /* 0x0000000000017941 */ /* 0x000fea0003800000 */
.L_x_142:
[----:B0-----:R-:W-:Y:S01]  /*4490*/  @!P3 IMAD R7, R32, R122, R19 ;  /* 0x0000007a2007b224 */ /* 0x001fe200078e0213 */
[----:B------:R-:W-:Y:S04]  /*44a0*/  BSSY B1, `(.L_x_144) ;  /* 0x0000006000017945 */ /* 0x000fe80003800000 */
[----:B------:R0:W-:Y:S01]  /*44b0*/  @!P3 STG.E.U8 desc[UR38][R4.64+0x10], R7 ;  /* 0x000010070400b986 */ /* 0x0001e2000c101126 */
[----:B------:R-:W-:Y:S05]  /*44c0*/  @P1 BRA `(.L_x_145) ;  /* 0x00000000000c1947 */ /* 0x000fea0003800000 */
[----:B------:R-:W5:Y:S02]  /*44d0*/  LDG.E.U8 R130, desc[UR38][R10.64+0x11] ;  /* 0x000011260a827981 */ /* 0x000f64000c1e1100 */
[----:B-----5:R-:W-:-:S05]  /*44e0*/  PRMT R6, R130, 0x8880, RZ ;  /* 0x0000888082067816 */ /* 0x020fca00000000ff */
[----:B------:R-:W-:-:S07]  /*44f0*/  IMAD R19, R6, R123, RZ ;  /* 0x0000007b06137224 */ /* 0x000fce00078e02ff */
.L_x_145:
[----:B------:R-:W-:Y:S05]  /*4500*/  BSYNC B1 ;  /* 0x0000000000017941 */ /* 0x000fea0003800000 */
.L_x_144:
        /* <DEDUP_REMOVED lines=11> */
.L_x_147:
[----:B------:R-:W-:Y:S05]  /*45c0*/  BSYNC B1 ;  /* 0x0000000000017941 */ /* 0x000fea0003800000 */
.L_x_146:
[----:B0-----:R-:W-:Y:S01]  /*45d0*/  @!P4 IMAD R7, R34, R122, R19 ;  /* 0x0000007a2207c224 */ /* 0x001fe200078e0213 */
[----:B------:R-:W-:Y:S04]  /*45e0*/  BSSY B1, `(.L_x_148) ;  /* 0x0000006000017945 */ /* 0x000fe80003800000 */
[----:B------:R0:W-:Y:S01]  /*45f0*/  @!P4 STG.E.U8 desc[UR38][R8.64+0x10], R7 ;  /* 0x000010070800c986 */ /* 0x0001e2000c101126 */
[----:B------:R-:W-:Y:S05]  /*4600*/  @P3 BRA `(.L_x_149) ;  /* 0x00000000000c3947 */ /* 0x000fea0003800000 */
[----:B------:R-:W5:Y:S02]  /*4610*/  LDG.E.U8 R130, desc[UR38][R12.64+0x11] ;  /* 0x000011260c827981 */ /* 0x000f64000c1e1100 */
[----:B-----5:R-:W-:-:S05]  /*4620*/  PRMT R6, R130, 0x8880, RZ ;  /* 0x0000888082067816 */ /* 0x020fca00000000ff */
[----:B------:R-:W-:-:S07]  /*4630*/  IMAD R19, R6, R123, RZ ;  /* 0x0000007b06137224 */ /* 0x000fce00078e02ff */
.L_x_149:
[----:B------:R-:W-:Y:S05]  /*4640*/  BSYNC B1 ;  /* 0x0000000000017941 */ /* 0x000fea0003800000 */
.L_x_148:
[----:B------:R-:W-:Y:S01]  /*4650*/  @!P3 IMAD R35, R35, R122, R19 ;  /* 0x0000007a2323b224 */ /* 0x000fe200078e0213 */
[----:B------:R-:W-:Y:S04]  /*4660*/  BSSY B1, `(.L_x_150) ;  /* 0x0000006000017945 */ /* 0x000fe80003800000 */
[----:B------:R0:W-:Y:S01]  /*4670*/  @!P3 STG.E.U8 desc[UR38][R8.64+0x11], R35 ;  /* 0x000011230800b986 */ /* 0x0001e2000c101126 */
[----:B------:R-:W-:Y:S05]  /*4680*/  @P5 BRA `(.L_x_151) ;  /* 0x00000000000c5947 */ /* 0x000fea0003800000 */
[----:B------:R-:W5:Y:S02]  /*4690*/  LDG.E.U8 R130, desc[UR38][R10.64+0x18] ;  /* 0x000018260a827981 */ /* 0x000f64000c1e1100 */
[----:B-----5:R-:W-:-:S05]  /*46a0*/  PRMT R6, R130, 0x8880, RZ ;  /* 0x0000888082067816 */ /* 0x020fca00000000ff */
[----:B------:R-:W-:-:S07]  /*46b0*/  IMAD R19, R6, R123, RZ ;  /* 0x0000007b06137224 */ /* 0x000fce00078e02ff */
.L_x_151:
[----:B------:R-:W-:Y:S05]  /*46c0*/  BSYNC B1 ;  /* 0x0000000000017941 */ /* 0x000fea0003800000 */
.L_x_150:
[----:B0-----:R-:W-:Y:S01]  /*46d0*/  @!P5 IMAD R7, R36, R122, R19 ;  /* 0x0000007a2407d224 */ /* 0x001fe200078e0213 */
[----:B------:R-:W-:Y:S04]  /*46e0*/  BSSY B1, `(.L_x_152) ;  /* 0x0000006000017945 */ /* 0x000fe80003800000 */
[----:B------:R0:W-:Y:S01]  /*46f0*/  @!P5 STG.E.U8 desc[UR38][R4.64+0x18], R7 ;  /* 0x000018070400d986 */ /* 0x0001e2000c101126 */
[----:B------:R-:W-:Y:S05]  /*4700*/  @P1 BRA `(.L_x_153) ;  /* 0x00000000000c1947 */ /* 0x000fea0003800000 */
[----:B------:R-:W5:Y:S02]  /*4710*/  LDG.E.U8 R130, desc[UR38][R10.64+0x19] ;  /* 0x000019260a827981 */ /* 0x000f64000c1e1100 */
[----:B-----5:R-:W-:-:S05]  /*4720*/  PRMT R6, R130, 0x8880, RZ ;  /* 0x0000888082067816 */ /* 0x020fca00000000ff */
[----:B------:R-:W-:-:S07]  /*4730*/  IMAD R19, R6, R123, RZ ;  /* 0x0000007b06137224 */ /* 0x000fce00078e02ff */
.L_x_153:
[----:B------:R-:W-:Y:S05]  /*4740*/  BSYNC B1 ;  /* 0x0000000000017941 */ /* 0x000fea0003800000 */
.L_x_152:
        /* <DEDUP_REMOVED lines=11> */
.L_x_155:
[----:B------:R-:W-:Y:S05]  /*4800*/  BSYNC B1 ;  /* 0x0000000000017941 */ /* 0x000fea0003800000 */
.L_x_154:
[----:B0-----:R-:W-:Y:S01]  /*4810*/  @!P4 IMAD R7, R38, R122, R19 ;  /* 0x0000007a2607c224 */ /* 0x001fe200078e0213 */
[----:B------:R-:W-:Y:S04]  /*4820*/  BSSY B1, `(.L_x_156) ;  /* 0x0000006000017945 */ /* 0x000fe80003800000 */
[----:B------:R0:W-:Y:S01]  /*4830*/  @!P4 STG.E.U8 desc[UR38][R8.64+0x18], R7 ;  /* 0x000018070800c986 */ /* 0x0001e2000c101126 */
[----:B------:R-:W-:Y:S05]  /*4840*/  @P3 BRA `(.L_x_157) ;  /* 0x00000000000c3947 */ /* 0x000fea0003800000 */
[----:B------:R-:W5:Y:S02]  /*4850*/  LDG.E.U8 R130, desc[UR38][R12.64+0x19] ;  /* 0x000019260c827981 */ /* 0x000f64000c1e1100 */
[----:B-----5:R-:W-:-:S05]  /*4860*/  PRMT R6, R130, 0x8880, RZ ;  /* 0x0000888082067816 */ /* 0x020fca00000000ff */
[----:B------:R-:W-:-:S07]  /*4870*/  IMAD R19, R6, R123, RZ ;  /* 0x0000007b06137224 */ /* 0x000fce00078e02ff */
.L_x_157:
[----:B------:R-:W-:Y:S05]  /*4880*/  BSYNC B1 ;  /* 0x0000000000017941 */ /* 0x000fea0003800000 */
.L_x_156:
[----:B------:R-:W-:Y:S01]  /*4890*/  @!P3 IMAD R39, R39, R122, R19 ;  /* 0x0000007a2727b224 */ /* 0x000fe200078e0213 */
[----:B------:R-:W-:Y:S04]  /*48a0*/  BSSY B1, `(.L_x_158) ;  /* 0x0000006000017945 */ /* 0x000fe80003800000 */
[----:B------:R0:W-:Y:S01]  /*48b0*/  @!P3 STG.E.U8 desc[UR38][R8.64+0x19], R39 ;  /* 0x000019270800b986 */ /* 0x0001e2000c101126 */
[----:B------:R-:W-:Y:S05]  /*48c0*/  @P5 BRA `(.L_x_159) ;  /* 0x00000000000c5947 */ /* 0x000fea0003800000 */
[----:B------:R-:W5:Y:S02]  /*48d0*/  LDG.E.U8 R130, desc[UR38][R10.64+0x20] ;  /* 0x000020260a827981 */ /* 0x000f64000c1e1100 */
[----:B-----5:R-:W-:-:S05]  /*48e0*/  PRMT R6, R130, 0x8880, RZ ;  /* 0x0000888082067816 */ /* 0x020fca00000000ff */
[----:B------:R-:W-:-:S07]  /*48f0*/  IMAD R19, R6, R123, RZ ;  /* 0x0000007b06137224 */ /* 0x000fce00078e02ff */
.L_x_159:
[----:B------:R-:W-:Y:S05]  /*4900*/  BSYNC B1 ;  /* 0x0000000000017941 */ /* 0x000fea0003800000 */
.L_x_158:
[----:B0-----:R-:W-:Y:S01]  /*4910*/  @!P5 IMAD R7, R40, R122, R19 ;  /* 0x0000007a2807d224 */ /* 0x001fe200078e0213 */
[----:B------:R-:W-:Y:S04]  /*4920*/  BSSY B1, `(.L_x_160) ;  /* 0x0000006000017945 */ /* 0x000fe80003800000 */
[----:B------:R0:W-:Y:S01]  /*4930*/  @!P5 STG.E.U8 desc[UR38][R4.64+0x20], R7 ;  /* 0x000020070400d986 */ /* 0x0001e2000c101126 */
[----:B------:R-:W-:Y:S05]  /*4940*/  @P1 BRA `(.L_x_161) ;  /* 0x00000000000c1947 */ /* 0x000fea0003800000 */
[----:B------:R-:W5:Y:S02]  /*4950*/  LDG.E.U8 R130, desc[UR38][R10.64+0x21] ;  /* 0x000021260a827981 */ /* 0x000f64000c1e1100 */
[----:B-----5:R-:W-:-:S05]  /*4960*/  PRMT R6, R130, 0x8880, RZ ;  /* 0x0000888082067816 */ /* 0x020fca00000000ff */
[----:B------:R-:W-:-:S07]  /*4970*/  IMAD R19, R6, R123, RZ ;  /* 0x0000007b06137224 */ /* 0x000fce00078e02ff */
.L_x_161:
[----:B------:R-:W-:Y:S05]  /*4980*/  BSYNC B1 ;  /* 0x0000000000017941 */ /* 0x000fea0003800000 */
.L_x_160:
        /* <DEDUP_REMOVED lines=11> */
.L_x_163:
[----:B------:R-:W-:Y:S05]  /*4a40*/  BSYNC B1 ;  /* 0x0000000000017941 */ /* 0x000fea0003800000 */
.L_x_162:
[----:B0-----:R-:W-:Y:S01]  /*4a50*/  @!P4 IMAD R7, R42, R122, R19 ;  /* 0x0000007a2a07c224 */ /* 0x001fe200078e0213 */
[----:B------:R-:W-:Y:S04]  /*4a60*/  BSSY B1, `(.L_x_164) ;  /* 0x0000006000017945 */ /* 0x000fe80003800000 */
[----:B------:R0:W-:Y:S01]  /*4a70*/  @!P4 STG.E.U8 desc[UR38][R8.64+0x20], R7 ;  /* 0x000020070800c986 */ /* 0x0001e2000c101126 */
[----:B------:R-:W-:Y:S05]  /*4a80*/  @P3 BRA `(.L_x_165) ;  /* 0x00000000000c3947 */ /* 0x000fea0003800000 */
[----:B------:R-:W5:Y:S02]  /*4a90*/  LDG.E.U8 R130, desc[UR38][R12.64+0x21] ;  /* 0x000021260c827981 */ /* 0x000f64000c1e1100 */
[----:B-----5:R-:W-:-:S05]  /*4aa0*/  PRMT R6, R130, 0x8880, RZ ;  /* 0x0000888082067816 */ /* 0x020fca00000000ff */
[----:B------:R-:W-:-:S07]  /*4ab0*/  IMAD R19, R6, R123, RZ ;  /* 0x0000007b06137224 */ /* 0x000fce00078e02ff */
.L_x_165:
[----:B------:R-:W-:Y:S05]  /*4ac0*/  BSYNC B1 ;  /* 0x0000000000017941 */ /* 0x000fea0003800000 */
.L_x_164:
[----:B------:R-:W-:Y:S01]  /*4ad0*/  @!P3 IMAD R43, R43, R122, R19 ;  /* 0x0000007a2b2bb224 */ /* 0x000fe200078e0213 */
[----:B------:R-:W-:Y:S04]  /*4ae0*/  BSSY B1, `(.L_x_166) ;  /* 0x0000006000017945 */ /* 0x000fe80003800000 */
[----:B------:R0:W-:Y:S01]  /*4af0*/  @!P3 STG.E.U8 desc[UR38][R8.64+0x21], R43 ;  /* 0x0000212b0800b986 */ /* 0x0001e2000c101126 */
[----:B------:R-:W-:Y:S05]  /*4b00*/  @P5 BRA `(.L_x_167) ;  /* 0x00000000000c5947 */ /* 0x000fea0003800000 */
[----:B------:R-:W5:Y:S02]  /*4b10*/  LDG.E.U8 R130, desc[UR38][R10.64+0x28] ;  /* 0x000028260a827981 */ /* 0x000f64000c1e1100 */
[----:B-----5:R-:W-:-:S05]  /*4b20*/  PRMT R6, R130, 0x8880, RZ ;  /* 0x0000888082067816 */ /* 0x020fca00000000ff */
[----:B------:R-:W-:-:S07]  /*4b30*/  IMAD R19, R6, R123, RZ ;  /* 0x0000007b06137224 */ /* 0x000fce00078e02ff */
.L_x_167:
[----:B------:R-:W-:Y:S05]  /*4b40*/  BSYNC B1 ;  /* 0x0000000000017941 */ /* 0x000fea0003800000 */
.L_x_166:
[----:B0-----:R-:W-:Y:S01]  /*4b50*/  @!P5 IMAD R7, R44, R122, R19 ;  /* 0x0000007a2c07d224 */ /* 0x001fe200078e0213 */
[----:B------:R-:W-:Y:S04]  /*4b60*/  BSSY B1, `(.L_x_168) ;  /* 0x0000006000017945 */ /* 0x000fe80003800000 */
[----:B------:R0:W-:Y:S01]  /*4b70*/  @!P5 STG.E.U8 desc[UR38][R4.64+0x28], R7 ;  /* 0x000028070400d986 */ /* 0x0001e2000c101126 */
[----:B------:R-:W-:Y:S05]  /*4b80*/  @P1 BRA `(.L_x_169) ;  /* 0x00000000000c1947 */ /* 0x000fea0003800000 */
[----:B------:R-:W5:Y:S02]  /*4b90*/  LDG.E.U8 R130, desc[UR38][R10.64+0x29] ;  /* 0x000029260a827981 */ /* 0x000f64000c1e1100 */
[----:B-----5:R-:W-:-:S05]  /*4ba0*/  PRMT R6, R130, 0x8880, RZ ;  /* 0x0000888082067816 */ /* 0x020fca00000000ff */
[----:B------:R-:W-:-:S07]  /*4bb0*/  IMAD R19, R6, R123, RZ ;  /* 0x0000007b06137224 */ /* 0x000fce00078e02ff */
.L_x_169:
[----:B------:R-:W-:Y:S05]  /*4bc0*/  BSYNC B1 ;  /* 0x0000000000017941 */ /* 0x000fea0003800000 */
.L_x_168:
        /* <DEDUP_REMOVED lines=11> */
.L_x_171:
[----:B------:R-:W-:Y:S05]  /*4c80*/  BSYNC B1 ;  /* 0x0000000000017941 */ /* 0x000fea0003800000 */
.L_x_170:
[----:B0-----:R-:W-:Y:S01]  /*4c90*/  @!P4 IMAD R7, R46, R122, R19 ;  /* 0x0000007a2e07c224 */ /* 0x001fe200078e0213 */
[----:B------:R-:W-:Y:S04]  /*4ca0*/  BSSY B1, `(.L_x_172) ;  /* 0x0000006000017945 */ /* 0x000fe80003800000 */
[----:B------:R0:W-:Y:S01]  /*4cb0*/  @!P4 STG.E.U8 desc[UR38][R8.64+0x28], R7 ;  /* 0x000028070800c986 */ /* 0x0001e2000c101126 */
[----:B------:R-:W-:Y:S05]  /*4cc0*/  @P3 BRA `(.L_x_173) ;  /* 0x00000000000c3947 */ /* 0x000fea0003800000 */
[----:B------:R-:W5:Y:S02]  /*4cd0*/  LDG.E.U8 R130, desc[UR38][R12.64+0x29] ;  /* 0x000029260c827981 */ /* 0x000f64000c1e1100 */
[----:B-----5:R-:W-:-:S05]  /*4ce0*/  PRMT R6, R130, 0x8880, RZ ;  /* 0x0000888082067816 */ /* 0x020fca00000000ff */
[----:B------:R-:W-:-:S07]  /*4cf0*/  IMAD R19, R6, R123, RZ ;  /* 0x0000007b06137224 */ /* 0x000fce00078e02ff */
.L_x_173:
[----:B------:R-:W-:Y:S05]  /*4d00*/  BSYNC B1 ;  /* 0x0000000000017941 */ /* 0x000fea0003800000 */
.L_x_172:
[----:B------:R-:W-:Y:S01]  /*4d10*/  @!P3 IMAD R47, R47, R122, R19 ;  /* 0x0000007a2f2fb224 */ /* 0x000fe200078e0213 */
[----:B------:R-:W-:Y:S04]  /*4d20*/  BSSY B1, `(.L_x_174) ;  /* 0x0000006000017945 */ /* 0x000fe80003800000 */
[----:B------:R0:W-:Y:S01]  /*4d30*/  @!P3 STG.E.U8 desc[UR38][R8.64+0x29], R47 ;  /* 0x0000292f0800b986 */ /* 0x0001e2000c101126 */
[----:B------:R-:W-:Y:S05]  /*4d40*/  @P5 BRA `(.L_x_175) ;  /* 0x00000000000c5947 */ /* 0x000fea0003800000 */
[----:B------:R-:W5:Y:S02]  /*4d50*/  LDG.E.U8 R130, desc[UR38][R10.64+0x30] ;  /* 0x000030260a827981 */ /* 0x000f64000c1e1100 */
[----:B-----5:R-:W-:-:S05]  /*4d60*/  PRMT R6, R130, 0x8880, RZ ;  /* 0x0000888082067816 */ /* 0x020fca00000000ff */
[----:B------:R-:W-:-:S07]  /*4d70*/  IMAD R19, R6, R123, RZ ;  /* 0x0000007b06137224 */ /* 0x000fce00078e02ff */
.L_x_175:
[----:B------:R-:W-:Y:S05]  /*4d80*/  BSYNC B1 ;  /* 0x0000000000017941 */ /* 0x000fea0003800000 */
.L_x_174:
[----:B0-----:R-:W-:Y:S01]  /*4d90*/  @!P5 IMAD R7, R48, R122, R19 ;  /* 0x0000007a3007d224 */ /* 0x001fe200078e0213 */
[----:B------:R-:W-:Y:S04]  /*4da0*/  BSSY B1, `(.L_x_176) ;  /* 0x0000006000017945 */ /* 0x000fe80003800000 */
[----:B------:R0:W-:Y:S01]  /*4db0*/  @!P5 STG.E.U8 desc[UR38][R4.64+0x30], R7 ;  /* 0x000030070400d986 */ /* 0x0001e2000c101126 */
[----:B------:R-:W-:Y:S05]  /*4dc0*/  @P1 BRA `(.L_x_177) ;  /* 0x00000000000c1947 */ /* 0x000fea0003800000 */
[----:B------:R-:W5:Y:S02]  /*4dd0*/  LDG.E.U8 R130, desc[UR38][R10.64+0x31] ;  /* 0x000031260a827981 */ /* 0x000f64000c1e1100 */
[----:B-----5:R-:W-:-:S05]  /*4de0*/  PRMT R6, R130, 0x8880, RZ ;  /* 0x0000888082067816 */ /* 0x020fca00000000ff */
[----:B------:R-:W-:-:S07]  /*4df0*/  IMAD R19, R6, R123, RZ ;  /* 0x0000007b06137224 */ /* 0x000fce00078e02ff */
.L_x_177:
[----:B------:R-:W-:Y:S05]  /*4e00*/  BSYNC B1 ;  /* 0x0000000000017941 */ /* 0x000fea0003800000 */
.L_x_176:
        /* <DEDUP_REMOVED lines=11> */
.L_x_179:
[----:B------:R-:W-:Y:S05]  /*4ec0*/  BSYNC B1 ;  /* 0x0000000000017941 */ /* 0x000fea0003800000 */
.L_x_178:
[----:B0-----:R-:W-:Y:S01]  /*4ed0*/  @!P4 IMAD R7, R50, R122, R19 ;  /* 0x0000007a3207c224 */ /* 0x001fe200078e0213 */
[----:B------:R-:W-:Y:S04]  /*4ee0*/  BSSY B1, `(.L_x_180) ;  /* 0x0000006000017945 */ /* 0x000fe80003800000 */
[----:B------:R0:W-:Y:S01]  /*4ef0*/  @!P4 STG.E.U8 desc[UR38][R8.64+0x30], R7 ;  /* 0x000030070800c986 */ /* 0x0001e2000c101126 */
[----:B------:R-:W-:Y:S05]  /*4f00*/  @P3 BRA `(.L_x_181) ;  /* 0x00000000000c3947 */ /* 0x000fea0003800000 */
[----:B------:R-:W5:Y:S02]  /*4f10*/  LDG.E.U8 R130, desc[UR38][R12.64+0x31] ;  /* 0x000031260c827981 */ /* 0x000f64000c1e1100 */
[----:B-----5:R-:W-:-:S05]  /*4f20*/  PRMT R6, R130, 0x8880, RZ ;  /* 0x0000888082067816 */ /* 0x020fca00000000ff */
[----:B------:R-:W-:-:S07]  /*4f30*/  IMAD R19, R6, R123, RZ ;  /* 0x0000007b06137224 */ /* 0x000fce00078e02ff */
.L_x_181:
[----:B------:R-:W-:Y:S05]  /*4f40*/  BSYNC B1 ;  /* 0x0000000000017941 */ /* 0x000fea0003800000 */
.L_x_180:
[----:B------:R-:W-:Y:S01]  /*4f50*/  @!P3 IMAD R51, R51, R122, R19 ;  /* 0x0000007a3333b224 */ /* 0x000fe200078e0213 */
[----:B------:R-:W-:Y:S04]  /*4f60*/  BSSY B1, `(.L_x_182) ;  /* 0x0000006000017945 */ /* 0x000fe80003800000 */
[----:B------:R0:W-:Y:S01]  /*4f70*/  @!P3 STG.E.U8 desc[UR38][R8.64+0x31], R51 ;  /* 0x000031330800b986 */ /* 0x0001e2000c101126 */
[----:B------:R-:W-:Y:S05]  /*4f80*/  @P5 BRA `(.L_x_183) ;  /* 0x00000000000c5947 */ /* 0x000fea0003800000 */
[----:B------:R-:W5:Y:S02]  /*4f90*/  LDG.E.U8 R130, desc[UR38][R10.64+0x38] ;  /* 0x000038260a827981 */ /* 0x000f64000c1e1100 */
[----:B-----5:R-:W-:-:S05]  /*4fa0*/  PRMT R6, R130, 0x8880, RZ ;  /* 0x0000888082067816 */ /* 0x020fca00000000ff */
[----:B------:R-:W-:-:S07]  /*4fb0*/  IMAD R19, R6, R123, RZ ;  /* 0x0000007b06137224 */ /* 0x000fce00078e02ff */
.L_x_183:
[----:B------:R-:W-:Y:S05]  /*4fc0*/  BSYNC B1 ;  /* 0x0000000000017941 */ /* 0x000fea0003800000 */
.L_x_182:
[----:B0-----:R-:W-:Y:S01]  /*4fd0*/  @!P5 IMAD R7, R52, R122, R19 ;  /* 0x0000007a3407d224 */ /* 0x001fe200078e0213 */
[----:B------:R-:W-:Y:S04]  /*4fe0*/  BSSY B1, `(.L_x_184) ;  /* 0x0000006000017945 */ /* 0x000fe80003800000 */
[----:B------:R0:W-:Y:S01]  /*4ff0*/  @!P5 STG.E.U8 desc[UR38][R4.64+0x38], R7 ;  /* 0x000038070400d986 */ /* 0x0001e2000c101126 */
[----:B------:R-:W-:Y:S05]  /*5000*/  @P1 BRA `(.L_x_185) ;  /* 0x00000000000c1947 */ /* 0x000fea0003800000 */
[----:B------:R-:W5:Y:S02]  /*5010*/  LDG.E.U8 R130, desc[UR38][R10.64+0x39] ;  /* 0x000039260a827981 */ /* 0x000f64000c1e1100 */
[----:B-----5:R-:W-:-:S05]  /*5020*/  PRMT R6, R130, 0x8880, RZ ;  /* 0x0000888082067816 */ /* 0x020fca00000000ff */
[----:B------:R-:W-:-:S07]  /*5030*/  IMAD R19, R6, R123, RZ ;  /* 0x0000007b06137224 */ /* 0x000fce00078e02ff */
.L_x_185:
[----:B------:R-:W-:Y:S05]  /*5040*/  BSYNC B1 ;  /* 0x0000000000017941 */ /* 0x000fea0003800000 */
.L_x_184:
        /* <DEDUP_REMOVED lines=11> */
.L_x_187:
[----:B------:R-:W-:Y:S05]  /*5100*/  BSYNC B1 ;  /* 0x0000000000017941 */ /* 0x000fea0003800000 */
.L_x_186:
[----:B0-----:R-:W-:Y:S01]  /*5110*/  @!P4 IMAD R7, R54, R122, R19 ;  /* 0x0000007a3607c224 */ /* 0x001fe200078e0213 */
[----:B------:R-:W-:Y:S04]  /*5120*/  BSSY B1, `(.L_x_188) ;  /* 0x0000006000017945 */ /* 0x000fe80003800000 */
[----:B------:R0:W-:Y:S01]  /*5130*/  @!P4 STG.E.U8 desc[UR38][R8.64+0x38], R7 ;  /* 0x000038070800c986 */ /* 0x0001e2000c101126 */
[----:B------:R-:W-:Y:S05]  /*5140*/  @P3 BRA `(.L_x_189) ;  /* 0x00000000000c3947 */ /* 0x000fea0003800000 */
[----:B------:R-:W5:Y:S02]  /*5150*/  LDG.E.U8 R130, desc[UR38][R12.64+0x39] ;  /* 0x000039260c827981 */ /* 0x000f64000c1e1100 */
[----:B-----5:R-:W-:-:S05]  /*5160*/  PRMT R6, R130, 0x8880, RZ ;  /* 0x0000888082067816 */ /* 0x020fca00000000ff */
[----:B------:R-:W-:-:S07]  /*5170*/  IMAD R19, R6, R123, RZ ;  /* 0x0000007b06137224 */ /* 0x000fce00078e02ff */
.L_x_189:
[----:B------:R-:W-:Y:S05]  /*5180*/  BSYNC B1 ;  /* 0x0000000000017941 */ /* 0x000fea0003800000 */
.L_x_188:
[----:B------:R-:W-:Y:S01]  /*5190*/  @!P3 IMAD R55, R55, R122, R19 ;  /* 0x0000007a3737b224 */ /* 0x000fe200078e0213 */
[----:B------:R-:W-:Y:S04]  /*51a0*/  BSSY B1, `(.L_x_190) ;  /* 0x0000006000017945 */ /* 0x000fe80003800000 */
[----:B------:R0:W-:Y:S01]  /*51b0*/  @!P3 STG.E.U8 desc[UR38][R8.64+0x39], R55 ;  /* 0x000039370800b986 */ /* 0x0001e2000c101126 */
[----:B------:R-:W-:Y:S05]  /*51c0*/  @P5 BRA `(.L_x_191) ;  /* 0x00000000000c5947 */ /* 0x000fea0003800000 */
[----:B------:R-:W5:Y:S02]  /*51d0*/  LDG.E.U8 R130, desc[UR38][R10.64+0x40] ;  /* 0x000040260a827981 */ /* 0x000f64000c1e1100 */
[----:B-----5:R-:W-:-:S05]  /*51e0*/  PRMT R6, R130, 0x8880, RZ ;  /* 0x0000888082067816 */ /* 0x020fca00000000ff */
[----:B------:R-:W-:-:S07]  /*51f0*/  IMAD R19, R6, R123, RZ ;  /* 0x0000007b06137224 */ /* 0x000fce00078e02ff */
.L_x_191:
[----:B------:R-:W-:Y:S05]  /*5200*/  BSYNC B1 ;  /* 0x0000000000017941 */ /* 0x000fea0003800000 */
.L_x_190:
[----:B0-----:R-:W-:Y:S01]  /*5210*/  @!P5 IMAD R7, R56, R122, R19 ;  /* 0x0000007a3807d224 */ /* 0x001fe200078e0213 */
[----:B------:R-:W-:Y:S04]  /*5220*/  BSSY B1, `(.L_x_192) ;  /* 0x0000006000017945 */ /* 0x000fe80003800000 */
[----:B------:R0:W-:Y:S01]  /*5230*/  @!P5 STG.E.U8 desc[UR38][R4.64+0x40], R7 ;  /* 0x000040070400d986 */ /* 0x0001e2000c101126 */
[----:B------:R-:W-:Y:S05]  /*5240*/  @P1 BRA `(.L_x_193) ;  /* 0x00000000000c1947 */ /* 0x000fea0003800000 */
[----:B------:R-:W5:Y:S02]  /*5250*/  LDG.E.U8 R130, desc[UR38][R10.64+0x41] ;  /* 0x000041260a827981 */ /* 0x000f64000c1e1100 */
[----:B-----5:R-:W-:-:S05]  /*5260*/  PRMT R6, R130, 0x8880, RZ ;  /* 0x0000888082067816 */ /* 0x020fca00000000ff */
[----:B------:R-:W-:-:S07]  /*5270*/  IMAD R19, R6, R123, RZ ;  /* 0x0000007b06137224 */ /* 0x000fce00078e02ff */
.L_x_193:
[----:B------:R-:W-:Y:S05]  /*5280*/  BSYNC B1 ;  /* 0x0000000000017941 */ /* 0x000fea0003800000 */
.L_x_192:
        /* <DEDUP_REMOVED lines=11> */
.L_x_195:
[----:B------:R-:W-:Y:S05]  /*5340*/  BSYNC B1 ;  /* 0x0000000000017941 */ /* 0x000fea0003800000 */
.L_x_194:
[----:B0-----:R-:W-:Y:S01]  /*5350*/  @!P4 IMAD R7, R58, R122, R19 ;  /* 0x0000007a3a07c224 */ /* 0x001fe200078e0213 */
[----:B------:R-:W-:Y:S04]  /*5360*/  BSSY B1, `(.L_x_196) ;  /* 0x0000006000017945 */ /* 0x000fe80003800000 */
[----:B------:R0:W-:Y:S01]  /*5370*/  @!P4 STG.E.U8 desc[UR38][R8.64+0x40], R7 ;  /* 0x000040070800c986 */ /* 0x0001e2000c101126 */
[----:B------:R-:W-:Y:S05]  /*5380*/  @P3 BRA `(.L_x_197) ;  /* 0x00000000000c3947 */ /* 0x000fea0003800000 */
[----:B------:R-:W5:Y:S02]  /*5390*/  LDG.E.U8 R130, desc[UR38][R12.64+0x41] ;  /* 0x000041260c827981 */ /* 0x000f64000c1e1100 */
[----:B-----5:R-:W-:-:S05]  /*53a0*/  PRMT R6, R130, 0x8880, RZ ;  /* 0x0000888082067816 */ /* 0x020fca00000000ff */
[----:B------:R-:W-:-:S07]  /*53b0*/  IMAD R19, R6, R123, RZ ;  /* 0x0000007b06137224 */ /* 0x000fce00078e02ff */
.L_x_197:
[----:B------:R-:W-:Y:S05]  /*53c0*/  BSYNC B1 ;  /* 0x0000000000017941 */ /* 0x000fea0003800000 */
.L_x_196:
[----:B------:R-:W-:Y:S01]  /*53d0*/  @!P3 IMAD R59, R59, R122, R19 ;  /* 0x0000007a3b3bb224 */ /* 0x000fe200078e0213 */
[----:B------:R-:W-:Y:S04]  /*53e0*/  BSSY B1, `(.L_x_198) ;  /* 0x0000006000017945 */ /* 0x000fe80003800000 */
[----:B------:R0:W-:Y:S01]  /*53f0*/  @!P3 STG.E.U8 desc[UR38][R8.64+0x41], R59 ;  /* 0x0000413b0800b986 */ /* 0x0001e2000c101126 */
[----:B------:R-:W-:Y:S05]  /*5400*/  @P5 BRA `(.L_x_199) ;  /* 0x00000000000c5947 */ /* 0x000fea0003800000 */
[----:B------:R-:W5:Y:S02]  /*5410*/  LDG.E.U8 R130, desc[UR38][R10.64+0x48] ;  /* 0x000048260a827981 */ /* 0x000f64000c1e1100 */
[----:B-----5:R-:W-:-:S05]  /*5420*/  PRMT R6, R130, 0x8880, RZ ;  /* 0x0000888082067816 */ /* 0x020fca00000000ff */
[----:B------:R-:W-:-:S07]  /*5430*/  IMAD R19, R6, R123, RZ ;  /* 0x0000007b06137224 */ /* 0x000fce00078e02ff */
.L_x_199:
[----:B------:R-:W-:Y:S05]  /*5440*/  BSYNC B1 ;  /* 0x0000000000017941 */ /* 0x000fea0003800000 */
.L_x_198:
[----:B0-----:R-:W-:Y:S01]  /*5450*/  @!P5 IMAD R7, R60, R122, R19 ;  /* 0x0000007a3c07d224 */ /* 0x001fe200078e0213 */
[----:B------:R-:W-:Y:S04]  /*5460*/  BSSY B1, `(.L_x_200) ;  /* 0x0000006000017945 */ /* 0x000fe80003800000 */
[----:B------:R0:W-:Y:S01]  /*5470*/  @!P5 STG.E.U8 desc[UR38][R4.64+0x48], R7 ;  /* 0x000048070400d986 */ /* 0x0001e2000c101126 */
[----:B------:R-:W-:Y:S05]  /*5480*/  @P1 BRA `(.L_x_201) ;  /* 0x00000000000c1947 */ /* 0x000fea0003800000 */
[----:B------:R-:W5:Y:S02]  /*5490*/  LDG.E.U8 R130, desc[UR38][R10.64+0x49] ;  /* 0x000049260a827981 */ /* 0x000f64000c1e1100 */
[----:B-----5:R-:W-:-:S05]  /*54a0*/  PRMT R6, R130, 0x8880, RZ ;  /* 0x0000888082067816 */ /* 0x020fca00000000ff */
[----:B------:R-:W-:-:S07]  /*54b0*/  IMAD R19, R6, R123, RZ ;  /* 0x0000007b06137224 */ /* 0x000fce00078e02ff */
.L_x_201:
[----:B------:R-:W-:Y:S05]  /*54c0*/  BSYNC B1 ;  /* 0x0000000000017941 */ /* 0x000fea0003800000 */
.L_x_200:
        /* <DEDUP_REMOVED lines=11> */
.L_x_203:
[----:B------:R-:W-:Y:S05]  /*5580*/  BSYNC B1 ;  /* 0x0000000000017941 */ /* 0x000fea0003800000 */
.L_x_202:
[----:B0-----:R-:W-:Y:S01]  /*5590*/  @!P4 IMAD R7, R62, R122, R19 ;  /* 0x0000007a3e07c224 */ /* 0x001fe200078e0213 */
[----:B------:R-:W-:Y:S04]  /*55a0*/  BSSY B1, `(.L_x_204) ;  /* 0x0000006000017945 */ /* 0x000fe80003800000 */
[----:B------:R0:W-:Y:S01]  /*55b0*/  @!P4 STG.E.U8 desc[UR38][R8.64+0x48], R7 ;  /* 0x000048070800c986 */ /* 0x0001e2000c101126 */
[----:B------:R-:W-:Y:S05]  /*55c0*/  @P3 BRA `(.L_x_205) ;  /* 0x00000000000c3947 */ /* 0x000fea0003800000 */
[----:B------:R-:W5:Y:S02]  /*55d0*/  LDG.E.U8 R130, desc[UR38][R12.64+0x49] ;  /* 0x000049260c827981 */ /* 0x000f64000c1e1100 */
[----:B-----5:R-:W-:-:S05]  /*55e0*/  PRMT R6, R130, 0x8880, RZ ;  /* 0x0000888082067816 */ /* 0x020fca00000000ff */
[----:B------:R-:W-:-:S07]  /*55f0*/  IMAD R19, R6, R123, RZ ;  /* 0x0000007b06137224 */ /* 0x000fce00078e02ff */
.L_x_205:
[----:B------:R-:W-:Y:S05]  /*5600*/  BSYNC B1 ;  /* 0x0000000000017941 */ /* 0x000fea0003800000 */
.L_x_204:
[----:B------:R-:W-:Y:S01]  /*5610*/  @!P3 IMAD R63, R63, R122, R19 ;  /* 0x0000007a3f3fb224 */ /* 0x000fe200078e0213 */
[----:B------:R-:W-:Y:S04]  /*5620*/  BSSY B1, `(.L_x_206) ;  /* 0x0000006000017945 */ /* 0x000fe80003800000 */
[----:B------:R0:W-:Y:S01]  /*5630*/  @!P3 STG.E.U8 desc[UR38][R8.64+0x49], R63 ;  /* 0x0000493f0800b986 */ /* 0x0001e2000c101126 */
[----:B------:R-:W-:Y:S05]  /*5640*/  @P5 BRA `(.L_x_207) ;  /* 0x00000000000c5947 */ /* 0x000fea0003800000 */
[----:B------:R-:W5:Y:S02]  /*5650*/  LDG.E.U8 R130, desc[UR38][R10.64+0x50] ;  /* 0x000050260a827981 */ /* 0x000f64000c1e1100 */
[----:B-----5:R-:W-:-:S05]  /*5660*/  PRMT R6, R130, 0x8880, RZ ;  /* 0x0000888082067816 */ /* 0x020fca00000000ff */
[----:B------:R-:W-:-:S07]  /*5670*/  IMAD R19, R6, R123, RZ ;  /* 0x0000007b06137224 */ /* 0x000fce00078e02ff */
.L_x_207:
[----:B------:R-:W-:Y:S05]  /*5680*/  BSYNC B1 ;  /* 0x0000000000017941 */ /* 0x000fea0003800000 */
.L_x_206:
[----:B0-----:R-:W-:Y:S01]  /*5690*/  @!P5 IMAD R7, R64, R122, R19 ;  /* 0x0000007a4007d224 */ /* 0x001fe200078e0213 */
[----:B------:R-:W-:Y:S04]  /*56a0*/  BSSY B1, `(.L_x_208) ;  /* 0x0000006000017945 */ /* 0x000fe80003800000 */
[----:B------:R0:W-:Y:S01]  /*56b0*/  @!P5 STG.E.U8 desc[UR38][R4.64+0x50], R7 ;  /* 0x000050070400d986 */ /* 0x0001e2000c101126 */
[----:B------:R-:W-:Y:S05]  /*56c0*/  @P1 BRA `(.L_x_209) ;  /* 0x00000000000c1947 */ /* 0x000fea0003800000 */
[----:B------:R-:W5:Y:S02]  /*56d0*/  LDG.E.U8 R130, desc[UR38][R10.64+0x51] ;  /* 0x000051260a827981 */ /* 0x000f64000c1e1100 */
[----:B-----5:R-:W-:-:S05]  /*56e0*/  PRMT R6, R130, 0x8880, RZ ;  /* 0x0000888082067816 */ /* 0x020fca00000000ff */
[----:B------:R-:W-:-:S07]  /*56f0*/  IMAD R19, R6, R123, RZ ;  /* 0x0000007b06137224 */ /* 0x000fce00078e02ff */
.L_x_209:
[----:B------:R-:W-:Y:S05]  /*5700*/  BSYNC B1 ;  /* 0x0000000000017941 */ /* 0x000fea0003800000 */
.L_x_208:
[----:B------:R-:W-:Y:S01]  /*5710*/  ISETP.LT.OR P4, PT, R3, 0x51, !P0 ;  /* 0x000000510300780c */ /* 0x000fe20004781670 */
[----:B------:R-:W-:Y:S01]  /*5720*/  @!P1 IMAD R65, R65, R122, R19 ;  /* 0x0000007a41419224 */ /* 0x000fe200078e0213 */
[----:B------:R-:W-:Y:S01]  /*5730*/  BSSY B1, `(.L_x_210) ;  /* 0x000000a000017945 */ /* 0x000fe20003800000 */
[C---:B------:R-:W-:Y:S02]  /*5740*/  ISETP.LT.OR P3, PT, R3.reuse, 0x52, !P0 ;  /* 0x000000520300780c */ /* 0x040fe40004761670 */
[C---:B------:R-:W-:Y:S01]  /*5750*/  ISETP.LT.OR P5, PT, R3.reuse, 0x59, !P0 ;  /* 0x000000590300780c */ /* 0x040fe200047a1670 */
[----:B------:R0:W-:Y:S01]  /*5760*/  @!P1 STG.E.U8 desc[UR38][R4.64+0x51], R65 ;  /* 0x0000514104009986 */ /* 0x0001e2000c101126 */
[C---:B------:R-:W-:Y:S02]  /*5770*/  ISETP.LT.OR P1, PT, R3.reuse, 0x59, !P2 ;  /* 0x000000590300780c */ /* 0x040fe40005721670 */
[----:B------:R-:W-:-:S04]  /*5780*/  ISETP.LT.OR P2, PT, R3, 0x5a, !P2 ;  /* 0x0000005a0300780c */ /* 0x000fc80005741670 */
[----:B------:R-:W-:Y:S09]  /*5790*/  @P4 BRA `(.L_x_211) ;  /* 0x00000000000c4947 */ /* 0x000ff20003800000 */
[----:B------:R-:W5:Y:S02]  /*57a0*/  LDG.E.U8 R130, desc[UR38][R12.64+0x50] ;  /* 0x000050260c827981 */ /* 0x000f64000c1e1100 */
[----:B-----5:R-:W-:-:S05]  /*57b0*/  PRMT R6, R130, 0x8880, RZ ;  /* 0x0000888082067816 */ /* 0x020fca00000000ff */
[----:B------:R-:W-:-:S07]  /*57c0*/  IMAD R19, R6, R123, RZ ;  /* 0x0000007b06137224 */ /* 0x000fce00078e02ff */
.L_x_211:
[----:B------:R-:W-:Y:S05]  /*57d0*/  BSYNC B1 ;  /* 0x0000000000017941 */ /* 0x000fea0003800000 */
.L_x_210:
[----:B0-----:R-:W-:Y:S01]  /*57e0*/  @!P4 IMAD R7, R66, R122, R19 ;  /* 0x0000007a4207c224 */ /* 0x001fe200078e0213 */
[----:B------:R-:W-:Y:S04]  /*57f0*/  BSSY B1, `(.L_x_212) ;  /* 0x0000006000017945 */ /* 0x000fe80003800000 */
[----:B------:R0:W-:Y:S01]  /*5800*/  @!P4 STG.E.U8 desc[UR38][R8.64+0x50], R7 ;  /* 0x000050070800c986 */ /* 0x0001e2000c101126 */
[----:B------:R-:W-:Y:S05]  /*5810*/  @P3 BRA `(.L_x_213) ;  /* 0x00000000000c3947 */ /* 0x000fea0003800000 */
[----:B------:R-:W5:Y:S02]  /*5820*/  LDG.E.U8 R130, desc[UR38][R12.64+0x51] ;  /* 0x000051260c827981 */ /* 0x000f64000c1e1100 */
[----:B-----5:R-:W-:-:S05]  /*5830*/  PRMT R6, R130, 0x8880, RZ ;  /* 0x0000888082067816 */ /* 0x020fca00000000ff */
[----:B------:R-:W-:-:S07]  /*5840*/  IMAD R19, R6, R123, RZ ;  /* 0x0000007b06137224 */ /* 0x000fce00078e02ff */
.L_x_213:
[----:B------:R-:W-:Y:S05]  /*5850*/  BSYNC B1 ;  /* 0x0000000000017941 */ /* 0x000fea0003800000 */
.L_x_212:
[----:B------:R-:W-:Y:S01]  /*5860*/  @!P3 IMAD R67, R67, R122, R19 ;  /* 0x0000007a4343b224 */ /* 0x000fe200078e0213 */
[----:B------:R-:W-:Y:S04]  /*5870*/  BSSY B1, `(.L_x_214) ;  /* 0x0000006000017945 */ /* 0x000fe80003800000 */
[----:B------:R0:W-:Y:S01]  /*5880*/  @!P3 STG.E.U8 desc[UR38][R8.64+0x51], R67 ;  /* 0x000051430800b986 */ /* 0x0001e2000c101126 */
[----:B------:R-:W-:Y:S05]  /*5890*/  @P1 BRA `(.L_x_215) ;  /* 0x00000000000c1947 */ /* 0x000fea0003800000 */
[----:B------:R-:W5:Y:S02]  /*58a0*/  LDG.E.U8 R130, desc[UR38][R10.64+0x58] ;  /* 0x000058260a827981 */ /* 0x000f64000c1e1100 */
[----:B-----5:R-:W-:-:S05]  /*58b0*/  PRMT R6, R130, 0x8880, RZ ;  /* 0x0000888082067816 */ /* 0x020fca00000000ff */
[----:B------:R-:W-:-:S07]  /*58c0*/  IMAD R19, R6, R123, RZ ;  /* 0x0000007b06137224 */ /* 0x000fce00078e02ff */
.L_x_215:
[----:B------:R-:W-:Y:S05]  /*58d0*/  BSYNC B1 ;  /* 0x0000000000017941 */ /* 0x000fea0003800000 */
.L_x_214:
[----:B0-----:R-:W-:Y:S01]  /*58e0*/  @!P1 IMAD R7, R68, R122, R19 ;  /* 0x0000007a44079224 */ /* 0x001fe200078e0213 */
[----:B------:R-:W-:Y:S04]  /*58f0*/  BSSY B1, `(.L_x_216) ;  /* 0x0000006000017945 */ /* 0x000fe80003800000 */
[----:B------:R0:W-:Y:S01]  /*5900*/  @!P1 STG.E.U8 desc[UR38][R4.64+0x58], R7 ;  /* 0x0000580704009986 */ /* 0x0001e2000c101126 */
[----:B------:R-:W-:Y:S05]  /*5910*/  @P2 BRA `(.L_x_217) ;  /* 0x00000000000c2947 */ /* 0x000fea0003800000 */
[----:B------:R-:W5:Y:S02]  /*5920*/  LDG.E.U8 R130, desc[UR38][R10.64+0x59] ;  /* 0x000059260a827981 */ /* 0x000f64000c1e1100 */
[----:B-----5:R-:W-:-:S05]  /*5930*/  PRMT R6, R130, 0x8880, RZ ;  /* 0x0000888082067816 */ /* 0x020fca00000000ff */
[----:B------:R-:W-:-:S07]  /*5940*/  IMAD R19, R6, R123, RZ ;  /* 0x0000007b06137224 */ /* 0x000fce00078e02ff */
.L_x_217:
[----:B------:R-:W-:Y:S05]  /*5950*/  BSYNC B1 ;  /* 0x0000000000017941 */ /* 0x000fea0003800000 */
.L_x_216:
[----:B------:R-:W-:Y:S01]  /*5960*/  @!P2 IMAD R69, R69, R122, R19 ;  /* 0x0000007a4545a224 */ /* 0x000fe200078e0213 */
[----:B------:R-:W-:Y:S04]  /*5970*/  BSSY B1, `(.L_x_218) ;  /* 0x0000006000017945 */ /* 0x000fe80003800000 */
[----:B------:R0:W-:Y:S01]  /*5980*/  @!P2 STG.E.U8 desc[UR38][R4.64+0x59], R69 ;  /* 0x000059450400a986 */ /* 0x0001e2000c101126 */
[----:B------:R-:W-:Y:S05]  /*5990*/  @P5 BRA `(.L_x_219) ;  /* 0x00000000000c5947 */ /* 0x000fea0003800000 */
[----:B------:R-:W0:Y:S02]  /*59a0*/  LDG.E.U8 R130, desc[UR38][R12.64+0x58] ;  /* 0x000058260c827981 */ /* 0x000e24000c1e1100 */
[----:B01-3--:R-:W-:-:S05]  /*59b0*/  PRMT R4, R130, 0x8880, RZ ;  /* 0x0000888082047816 */ /* 0x00bfca00000000ff */
[----:B------:R-:W-:-:S07]  /*59c0*/  IMAD R19, R4, R123, RZ ;  /* 0x0000007b04137224 */ /* 0x000fce00078e02ff */
.L_x_219:
[----:B------:R-:W-:Y:S05]  /*59d0*/  BSYNC B1 ;  /* 0x0000000000017941 */ /* 0x000fea0003800000 */
.L_x_218:
[----:B01-3--:R-:W-:Y:S01]  /*59e0*/  @!P5 IMAD R5, R70, R122, R19 ;  /* 0x0000007a4605d224 */ /* 0x00bfe200078e0213 */
[----:B------:R-:W-:Y:S01]  /*59f0*/  ISETP.LT.OR P0, PT, R3, 0x5a, !P0 ;  /* 0x0000005a0300780c */ /* 0x000fe20004701670 */
[----:B------:R-:W-:Y:S03]  /*5a00*/  BSSY B1, `(.L_x_220) ;  /* 0x0000006000017945 */ /* 0x000fe60003800000 */
[----:B------:R0:W-:Y:S09]  /*5a10*/  @!P5 STG.E.U8 desc[UR38][R8.64+0x58], R5 ;  /* 0x000058050800d986 */ /* 0x0001f2000c101126 */
[----:B------:R-:W-:Y:S05]  /*5a20*/  @P0 BRA `(.L_x_221) ;  /* 0x00000000000c0947 */ /* 0x000fea0003800000 */
[----:B------:R-:W3:Y:S02]  /*5a30*/  LDG.E.U8 R130, desc[UR38][R12.64+0x59] ;  /* 0x000059260c827981 */ /* 0x000ee4000c1e1100 */
[----:B---3--:R-:W-:-:S05]  /*5a40*/  PRMT R4, R130, 0x8880, RZ ;  /* 0x0000888082047816 */ /* 0x008fca00000000ff */
[----:B------:R-:W-:-:S07]  /*5a50*/  IMAD R19, R4, R123, RZ ;  /* 0x0000007b04137224 */ /* 0x000fce00078e02ff */
.L_x_221:
[----:B------:R-:W-:Y:S05]  /*5a60*/  BSYNC B1 ;  /* 0x0000000000017941 */ /* 0x000fea0003800000 */
.L_x_220:
[----:B------:R-:W-:Y:S01]  /*5a70*/  IMAD R19, R71, R122, R19 ;  /* 0x0000007a47137224 */ /* 0x000fe200078e0213 */
[----:B------:R-:W-:Y:S06]  /*5a80*/  @P0 BRA `(.L_x_222) ;  /* 0x0000001000980947 */ /* 0x000fec0003800000 */
[----:B------:R1:W-:Y:S01]  /*5a90*/  STG.E.U8 desc[UR38][R8.64+0x59], R19 ;  /* 0x0000591308007986 */ /* 0x0003e2000c101126 */
[----:B------:R-:W-:Y:S05]  /*5aa0*/  BRA `(.L_x_222) ;  /* 0x0000001000907947 */ /* 0x000fea0003800000 */
.L_x_29:
[C---:B------:R-:W-:Y:S02]  /*5ab0*/  ISETP.GE.AND P2, PT, R131.reuse, 0x1, PT ;  /* 0x000000018300780c */ /* 0x040fe40003f46270 */
[----:B------:R-:W-:Y:S02]  /*5ac0*/  ISETP.GE.AND P1, PT, R131, 0x9, PT ;  /* 0x000000098300780c */ /* 0x000fe40003f26270 */
[C---:B------:R-:W-:Y:S02]  /*5ad0*/  ISETP.LT.OR P3, PT, R3.reuse, 0x1, !P2 ;  /* 0x000000010300780c */ /* 0x040fe40005761670 */
[C---:B------:R-:W-:Y:S02]  /*5ae0*/  ISETP.LT.OR P5, PT, R3.reuse, 0x2, !P2 ;  /* 0x000000020300780c */ /* 0x040fe400057a1670 */
[C---:B------:R-:W-:Y:S02]  /*5af0*/  ISETP.LT.OR P0, PT, R3.reuse, 0x1, !P1 ;  /* 0x000000010300780c */ /* 0x040fe40004f01670 */
[----:B------:R-:W-:-:S07]  /*5b00*/  ISETP.LT.OR P4, PT, R3, 0x2, !P1 ;  /* 0x000000020300780c */ /* 0x000fce0004f81670 */
[-C--:B------:R-:W-:Y:S02]  /*5b10*/  @!P3 IMAD R11, R72, R122.reuse, RZ ;  /* 0x0000007a480bb224 */ /* 0x080fe400078e02ff */
[-C--:B------:R-:W-:Y:S02]  /*5b20*/  @!P5 IMAD R73, R73, R122.reuse, RZ ;  /* 0x0000007a4949d224 */ /* 0x080fe400078e02ff */
[-C--:B------:R-:W-:Y:S01]  /*5b30*/  @!P0 IMAD R13, R74, R122.reuse, RZ ;  /* 0x0000007a4a0d8224 */ /* 0x080fe200078e02ff */
[----:B------:R0:W-:Y:S01]  /*5b40*/  @!P3 STG.E.U8 desc[UR38][R14.64], R11 ;  /* 0x0000000b0e00b986 */ /* 0x0001e2000c101126 */
[----:B------:R-:W-:Y:S01]  /*5b50*/  ISETP.LT.OR P3, PT, R3, 0x9, !P2 ;  /* 0x000000090300780c */ /* 0x000fe20005761670 */
[----:B------:R-:W-:Y:S02]  /*5b60*/  @!P4 IMAD R75, R75, R122, RZ ;  /* 0x0000007a4b4bc224 */ /* 0x000fe400078e02ff */
[----:B------:R-:W-:Y:S01]  /*5b70*/  @!P5 STG.E.U8 desc[UR38][R14.64+0x1], R73 ;  /* 0x000001490e00d986 */ /* 0x000fe2000c101126 */
[----:B------:R-:W-:-:S03]  /*5b80*/  ISETP.LT.OR P5, PT, R3, 0xa, !P2 ;  /* 0x0000000a0300780c */ /* 0x000fc600057a1670 */
[----:B------:R1:W-:Y:S01]  /*5b90*/  @!P0 STG.E.U8 desc[UR38][R6.64], R13 ;  /* 0x0000000d06008986 */ /* 0x0003e2000c101126 */
[----:B------:R-:W-:-:S03]  /*5ba0*/  ISETP.LT.OR P0, PT, R3, 0x9, !P1 ;  /* 0x000000090300780c */ /* 0x000fc60004f01670 */
[----:B------:R-:W-:Y:S01]  /*5bb0*/  @!P4 STG.E.U8 desc[UR38][R6.64+0x1], R75 ;  /* 0x0000014b0600c986 */ /* 0x000fe2000c101126 */
[----:B------:R-:W-:Y:S01]  /*5bc0*/  ISETP.LT.OR P4, PT, R3, 0xa, !P1 ;  /* 0x0000000a0300780c */ /* 0x000fe20004f81670 */
[----:B------:R-:W-:-:S04]  /*5bd0*/  @!P3 IMAD R19, R76, R122, RZ ;  /* 0x0000007a4c13b224 */ /* 0x000fc800078e02ff */
[-C--:B------:R-:W-:Y:S01]  /*5be0*/  @!P5 IMAD R77, R77, R122.reuse, RZ ;  /* 0x0000007a4d4dd224 */ /* 0x080fe200078e02ff */
[----:B------:R2:W-:Y:S01]  /*5bf0*/  @!P3 STG.E.U8 desc[UR38][R14.64+0x8], R19 ;  /* 0x000008130e00b986 */ /* 0x0005e2000c101126 */
[C---:B------:R-:W-:Y:S02]  /*5c00*/  ISETP.LT.OR P3, PT, R3.reuse, 0x11, !P2 ;  /* 0x000000110300780c */ /* 0x040fe40005761670 */
[-C--:B0-----:R-:W-:Y:S01]  /*5c10*/  @!P0 IMAD R11, R78, R122.reuse, RZ ;  /* 0x0000007a4e0b8224 */ /* 0x081fe200078e02ff */
[----:B------:R-:W-:Y:S01]  /*5c20*/  @!P5 STG.E.U8 desc[UR38][R14.64+0x9], R77 ;  /* 0x0000094d0e00d986 */ /* 0x000fe2000c101126 */
[----:B------:R-:W-:Y:S02]  /*5c30*/  ISETP.LT.OR P5, PT, R3, 0x12, !P2 ;  /* 0x000000120300780c */ /* 0x000fe400057a1670 */
[----:B------:R-:W-:Y:S01]  /*5c40*/  @!P4 IMAD R79, R79, R122, RZ ;  /* 0x0000007a4f4fc224 */ /* 0x000fe200078e02ff */
[----:B------:R0:W-:Y:S01]  /*5c50*/  @!P0 STG.E.U8 desc[UR38][R6.64+0x8], R11 ;  /* 0x0000080b06008986 */ /* 0x0001e2000c101126 */
[----:B------:R-:W-:-:S03]  /*5c60*/  ISETP.LT.OR P0, PT, R3, 0x11, !P1 ;  /* 0x000000110300780c */ /* 0x000fc60004f01670 */
[----:B------:R-:W-:Y:S01]  /*5c70*/  @!P4 STG.E.U8 desc[UR38][R6.64+0x9], R79 ;  /* 0x0000094f0600c986 */ /* 0x000fe2000c101126 */
[----:B------:R-:W-:Y:S01]  /*5c80*/  ISETP.LT.OR P4, PT, R3, 0x12, !P1 ;  /* 0x000000120300780c */ /* 0x000fe20004f81670 */
[----:B-1----:R-:W-:-:S04]  /*5c90*/  @!P3 IMAD R13, R80, R122, RZ ;  /* 0x0000007a500db224 */ /* 0x002fc800078e02ff */
[-C--:B------:R-:W-:Y:S01]  /*5ca0*/  @!P5 IMAD R81, R81, R122.reuse, RZ ;  /* 0x0000007a5151d224 */ /* 0x080fe200078e02ff */
[----:B------:R1:W-:Y:S01]  /*5cb0*/  @!P3 STG.E.U8 desc[UR38][R14.64+0x10], R13 ;  /* 0x0000100d0e00b986 */ /* 0x0003e2000c101126 */
[C---:B------:R-:W-:Y:S02]  /*5cc0*/  ISETP.LT.OR P3, PT, R3.reuse, 0x19, !P2 ;  /* 0x000000190300780c */ /* 0x040fe40005761670 */
[-C--:B--2---:R-:W-:Y:S01]  /*5cd0*/  @!P0 IMAD R19, R82, R122.reuse, RZ ;  /* 0x0000007a52138224 */ /* 0x084fe200078e02ff */
[----:B------:R-:W-:Y:S01]  /*5ce0*/  @!P5 STG.E.U8 desc[UR38][R14.64+0x11], R81 ;  /* 0x000011510e00d986 */ /* 0x000fe2000c101126 */
[----:B------:R-:W-:Y:S02]  /*5cf0*/  ISETP.LT.OR P5, PT, R3, 0x1a, !P2 ;  /* 0x0000001a0300780c */ /* 0x000fe400057a1670 */
[----:B------:R-:W-:Y:S01]  /*5d00*/  @!P4 IMAD R83, R83, R122, RZ ;  /* 0x0000007a5353c224 */ /* 0x000fe200078e02ff */
[----:B------:R2:W-:Y:S01]  /*5d10*/  @!P0 STG.E.U8 desc[UR38][R6.64+0x10], R19 ;  /* 0x0000101306008986 */ /* 0x0005e2000c101126 */
[----:B------:R-:W-:-:S03]  /*5d20*/  ISETP.LT.OR P0, PT, R3, 0x19, !P1 ;  /* 0x000000190300780c */ /* 0x000fc60004f01670 */
[----:B------:R-:W-:Y:S01]  /*5d30*/  @!P4 STG.E.U8 desc[UR38][R6.64+0x11], R83 ;  /* 0x000011530600c986 */ /* 0x000fe2000c101126 */
[----:B------:R-:W-:Y:S01]  /*5d40*/  ISETP.LT.OR P4, PT, R3, 0x1a, !P1 ;  /* 0x0000001a0300780c */ /* 0x000fe20004f81670 */
[----:B0-----:R-:W-:-:S04]  /*5d50*/  @!P3 IMAD R11, R84, R122, RZ ;  /* 0x0000007a540bb224 */ /* 0x001fc800078e02ff */
[-C--:B------:R-:W-:Y:S01]  /*5d60*/  @!P5 IMAD R85, R85, R122.reuse, RZ ;  /* 0x0000007a5555d224 */ /* 0x080fe200078e02ff */
[----:B------:R0:W-:Y:S01]  /*5d70*/  @!P3 STG.E.U8 desc[UR38][R14.64+0x18], R11 ;  /* 0x0000180b0e00b986 */ /* 0x0001e2000c101126 */
[C---:B------:R-:W-:Y:S02]  /*5d80*/  ISETP.LT.OR P3, PT, R3.reuse, 0x21, !P2 ;  /* 0x000000210300780c */ /* 0x040fe40005761670 */
[-C--:B-1----:R-:W-:Y:S01]  /*5d90*/  @!P0 IMAD R13, R86, R122.reuse, RZ ;  /* 0x0000007a560d8224 */ /* 0x082fe200078e02ff */
[----:B------:R-:W-:Y:S01]  /*5da0*/  @!P5 STG.E.U8 desc[UR38][R14.64+0x19], R85 ;  /* 0x000019550e00d986 */ /* 0x000fe2000c101126 */
[----:B------:R-:W-:Y:S02]  /*5db0*/  ISETP.LT.OR P5, PT, R3, 0x22, !P2 ;  /* 0x000000220300780c */ /* 0x000fe400057a1670 */
[----:B------:R-:W-:Y:S01]  /*5dc0*/  @!P4 IMAD R87, R87, R122, RZ ;  /* 0x0000007a5757c224 */ /* 0x000fe200078e02ff */
[----:B------:R1:W-:Y:S01]  /*5dd0*/  @!P0 STG.E.U8 desc[UR38][R6.64+0x18], R13 ;  /* 0x0000180d06008986 */ /* 0x0003e2000c101126 */
[----:B------:R-:W-:-:S03]  /*5de0*/  ISETP.LT.OR P0, PT, R3, 0x21, !P1 ;  /* 0x000000210300780c */ /* 0x000fc60004f01670 */
[----:B------:R-:W-:Y:S01]  /*5df0*/  @!P4 STG.E.U8 desc[UR38][R6.64+0x19], R87 ;  /* 0x000019570600c986 */ /* 0x000fe2000c101126 */
[----:B------:R-:W-:Y:S01]  /*5e00*/  ISETP.LT.OR P4, PT, R3, 0x22, !P1 ;  /* 0x000000220300780c */ /* 0x000fe20004f81670 */
[----:B--2---:R-:W-:-:S04]  /*5e10*/  @!P3 IMAD R19, R88, R122, RZ ;  /* 0x0000007a5813b224 */ /* 0x004fc800078e02ff */
        /* <DEDUP_REMOVED lines=80> */
[----:B------:R-:W-:-:S02]  /*6320*/  ISETP.GE.AND P0, PT, R131, 0x81, PT ;  /* 0x000000818300780c */ /* 0x000fc40003f06270 */
[C---:B------:R-:W-:Y:S01]  /*6330*/  ISETP.LT.OR P5, PT, R3.reuse, 0x59, !P1 ;  /* 0x000000590300780c */ /* 0x040fe20004fa1670 */
[----:B------:R-:W-:Y:S01]  /*6340*/  @!P4 STG.E.U8 desc[UR38][R6.64+0x51], R115 ;  /* 0x000051730600c986 */ /* 0x000fe2000c101126 */
[C---:B------:R-:W-:Y:S01]  /*6350*/  ISETP.LT.OR P1, PT, R3.reuse, 0x5a, !P1 ;  /* 0x0000005a0300780c */ /* 0x040fe20004f21670 */
[----:B-1----:R-:W-:Y:S01]  /*6360*/  @!P3 IMAD R13, R116, R122, RZ ;  /* 0x0000007a740db224 */ /* 0x002fe200078e02ff */
[----:B------:R-:W-:-:S03]  /*6370*/  ISETP.LT.OR P4, PT, R3, 0x1, !P0 ;  /* 0x000000010300780c */ /* 0x000fc60004781670 */
[----:B------:R-:W-:Y:S01]  /*6380*/  @!P2 IMAD R117, R117, R122, RZ ;  /* 0x0000007a7575a224 */ /* 0x000fe200078e02ff */
[----:B------:R1:W-:Y:S01]  /*6390*/  @!P3 STG.E.U8 desc[UR38][R14.64+0x58], R13 ;  /* 0x0000580d0e00b986 */ /* 0x0003e2000c101126 */
[----:B------:R-:W-:-:S03]  /*63a0*/  ISETP.LT.OR P3, PT, R3, 0x2, !P0 ;  /* 0x000000020300780c */ /* 0x000fc60004761670 */
[----:B------:R3:W-:Y:S01]  /*63b0*/  @!P2 STG.E.U8 desc[UR38][R14.64+0x59], R117 ;  /* 0x000059750e00a986 */ /* 0x0007e2000c101126 */
[-C--:B--2---:R-:W-:Y:S01]  /*63c0*/  @!P5 IMAD R19, R118, R122.reuse, RZ ;  /* 0x0000007a7613d224 */ /* 0x084fe200078e02ff */
[----:B------:R-:W-:Y:S01]  /*63d0*/  ISETP.GE.AND P2, PT, R131, 0x89, PT ;  /* 0x000000898300780c */ /* 0x000fe20003f46270 */
[-C--:B------:R-:W-:Y:S02]  /*63e0*/  @!P1 IMAD R119, R119, R122.reuse, RZ ;  /* 0x0000007a77779224 */ /* 0x080fe400078e02ff */
[----:B0-----:R-:W-:Y:S01]  /*63f0*/  @!P4 IMAD R11, R24, R122, RZ ;  /* 0x0000007a180bc224 */ /* 0x001fe200078e02ff */
[----:B------:R-:W-:Y:S01]  /*6400*/  @!P5 STG.E.U8 desc[UR38][R6.64+0x58], R19 ;  /* 0x000058130600d986 */ /* 0x000fe2000c101126 */
[----:B------:R-:W-:-:S03]  /*6410*/  ISETP.LT.OR P5, PT, R3, 0x1, !P2 ;  /* 0x000000010300780c */ /* 0x000fc600057a1670 */
[----:B------:R-:W-:Y:S01]  /*6420*/  @!P3 IMAD R25, R25, R122, RZ ;  /* 0x0000007a1919b224 */ /* 0x000fe200078e02ff */
[----:B------:R0:W-:Y:S01]  /*6430*/  @!P1 STG.E.U8 desc[UR38][R6.64+0x59], R119 ;  /* 0x0000597706009986 */ /* 0x0001e2000c101126 */
[----:B------:R-:W-:-:S03]  /*6440*/  ISETP.LT.OR P1, PT, R3, 0x2, !P2 ;  /* 0x000000020300780c */ /* 0x000fc60005721670 */
[----:B------:R2:W-:Y:S01]  /*6450*/  @!P4 STG.E.U8 desc[UR38][R4.64], R11 ;  /* 0x0000000b0400c986 */ /* 0x0005e2000c101126 */
[----:B------:R-:W-:-:S03]  /*6460*/  ISETP.LT.OR P4, PT, R3, 0x9, !P0 ;  /* 0x000000090300780c */ /* 0x000fc60004781670 */
[----:B------:R-:W-:Y:S01]  /*6470*/  @!P3 STG.E.U8 desc[UR38][R4.64+0x1], R25 ;  /* 0x000001190400b986 */ /* 0x000fe2000c101126 */
[----:B------:R-:W-:Y:S01]  /*6480*/  ISETP.LT.OR P3, PT, R3, 0xa, !P0 ;  /* 0x0000000a0300780c */ /* 0x000fe20004761670 */
[----:B-1----:R-:W-:-:S04]  /*6490*/  @!P5 IMAD R13, R26, R122, RZ ;  /* 0x0000007a1a0dd224 */ /* 0x002fc800078e02ff */
[-C--:B------:R-:W-:Y:S01]  /*64a0*/  @!P1 IMAD R27, R27, R122.reuse, RZ ;  /* 0x0000007a1b1b9224 */ /* 0x080fe200078e02ff */
[----:B------:R-:W-:Y:S01]  /*64b0*/  @!P5 STG.E.U8 desc[UR38][R8.64], R13 ;  /* 0x0000000d0800d986 */ /* 0x000fe2000c101126 */
[C---:B------:R-:W-:Y:S02]  /*64c0*/  ISETP.LT.OR P5, PT, R3.reuse, 0x9, !P2 ;  /* 0x000000090300780c */ /* 0x040fe400057a1670 */
[-C--:B---3--:R-:W-:Y:S01]  /*64d0*/  @!P4 IMAD R15, R28, R122.reuse, RZ ;  /* 0x0000007a1c0fc224 */ /* 0x088fe200078e02ff */
[----:B------:R-:W-:Y:S01]  /*64e0*/  @!P1 STG.E.U8 desc[UR38][R8.64+0x1], R27 ;  /* 0x0000011b08009986 */ /* 0x000fe2000c101126 */
[----:B------:R-:W-:Y:S02]  /*64f0*/  ISETP.LT.OR P1, PT, R3, 0xa, !P2 ;  /* 0x0000000a0300780c */ /* 0x000fe40005721670 */
[----:B------:R-:W-:Y:S01]  /*6500*/  @!P3 IMAD R29, R29, R122, RZ ;  /* 0x0000007a1d1db224 */ /* 0x000fe200078e02ff */
[----:B------:R-:W-:Y:S01]  /*6510*/  @!P4 STG.E.U8 desc[UR38][R4.64+0x8], R15 ;  /* 0x0000080f0400c986 */ /* 0x000fe2000c101126 */
[----:B------:R-:W-:-:S03]  /*6520*/  ISETP.LT.OR P4, PT, R3, 0x11, !P0 ;  /* 0x000000110300780c */ /* 0x000fc60004781670 */
[----:B------:R-:W-:Y:S01]  /*6530*/  @!P3 STG.E.U8 desc[UR38][R4.64+0x9], R29 ;  /* 0x0000091d0400b986 */ /* 0x000fe2000c101126 */
[----:B------:R-:W-:Y:S01]  /*6540*/  ISETP.LT.OR P3, PT, R3, 0x12, !P0 ;  /* 0x000000120300780c */ /* 0x000fe20004761670 */
[----:B0-----:R-:W-:-:S04]  /*6550*/  @!P5 IMAD R7, R30, R122, RZ ;  /* 0x0000007a1e07d224 */ /* 0x001fc800078e02ff */
[-C--:B------:R-:W-:Y:S01]  /*6560*/  @!P1 IMAD R31, R31, R122.reuse, RZ ;  /* 0x0000007a1f1f9224 */ /* 0x080fe200078e02ff */
[----:B------:R0:W-:Y:S01]  /*6570*/  @!P5 STG.E.U8 desc[UR38][R8.64+0x8], R7 ;  /* 0x000008070800d986 */ /* 0x0001e2000c101126 */
[C---:B------:R-:W-:Y:S02]  /*6580*/  ISETP.LT.OR P5, PT, R3.reuse, 0x11, !P2 ;  /* 0x000000110300780c */ /* 0x040fe400057a1670 */
[-C--:B--2---:R-:W-:Y:S01]  /*6590*/  @!P4 IMAD R11, R32, R122.reuse, RZ ;  /* 0x0000007a200bc224 */ /* 0x084fe200078e02ff */
        /* <DEDUP_REMOVED lines=11> */
[-C--:B------:R-:W-:Y:S01]  /*6650*/  @!P4 IMAD R13, R36, R122.reuse, RZ ;  /* 0x0000007a240dc224 */ /* 0x080fe200078e02ff */
        /* <DEDUP_REMOVED lines=67> */
[----:B-1----:R-:W-:-:S04]  /*6a90*/  @!P5 IMAD R13, R58, R122, RZ ;  /* 0x0000007a3a0dd224 */ /* 0x002fc800078e02ff */
        /* <DEDUP_REMOVED lines=12> */
[----:B------:R-:W-:-:S04]  /*6b60*/  @!P1 IMAD R11, R62, R122, RZ ;  /* 0x0000007a3e0b9224 */ /* 0x000fc800078e02ff */
[-C--:B------:R-:W-:Y:S01]  /*6b70*/  @!P4 IMAD R63, R63, R122.reuse, RZ ;  /* 0x0000007a3f3fc224 */ /* 0x080fe200078e02ff */
[----:B------:R1:W-:Y:S01]  /*6b80*/  @!P1 STG.E.U8 desc[UR38][R8.64+0x48], R11 ;  /* 0x0000480b08009986 */ /* 0x0003e2000c101126 */
[----:B------:R-:W-:Y:S02]  /*6b90*/  ISETP.LT.OR P1, PT, R3, 0x51, !P2 ;  /* 0x000000510300780c */ /* 0x000fe40005721670 */
[----:B------:R-:W-:Y:S01]  /*6ba0*/  @!P3 IMAD R65, R65, R122, RZ ;  /* 0x0000007a4141b224 */ /* 0x000fe200078e02ff */
[----:B------:R3:W-:Y:S01]  /*6bb0*/  @!P4 STG.E.U8 desc[UR38][R8.64+0x49], R63 ;  /* 0x0000493f0800c986 */ /* 0x0007e2000c101126 */
[----:B------:R-:W-:-:S03]  /*6bc0*/  ISETP.LT.OR P4, PT, R3, 0x52, !P2 ;  /* 0x000000520300780c */ /* 0x000fc60005781670 */
[----:B------:R3:W-:Y:S01]  /*6bd0*/  @!P3 STG.E.U8 desc[UR38][R4.64+0x51], R65 ;  /* 0x000051410400b986 */ /* 0x0007e2000c101126 */
[C---:B------:R-:W-:Y:S02]  /*6be0*/  ISETP.LT.OR P3, PT, R3.reuse, 0x59, !P0 ;  /* 0x000000590300780c */ /* 0x040fe40004761670 */
[C---:B------:R-:W-:Y:S01]  /*6bf0*/  ISETP.LT.OR P0, PT, R3.reuse, 0x5a, !P0 ;  /* 0x0000005a0300780c */ /* 0x040fe20004701670 */
[----:B------:R3:W-:Y:S01]  /*6c00*/  @!P5 STG.E.U8 desc[UR38][R4.64+0x50], R13 ;  /* 0x0000500d0400d986 */ /* 0x0007e2000c101126 */
[C---:B------:R-:W-:Y:S02]  /*6c10*/  ISETP.LT.OR P5, PT, R3.reuse, 0x59, !P2 ;  /* 0x000000590300780c */ /* 0x040fe400057a1670 */
[----:B------:R-:W-:Y:S01]  /*6c20*/  ISETP.LT.OR P2, PT, R3, 0x5a, !P2 ;  /* 0x0000005a0300780c */ /* 0x000fe20005741670 */
[-C--:B------:R-:W-:Y:S02]  /*6c30*/  @!P1 IMAD R3, R66, R122.reuse, RZ ;  /* 0x0000007a42039224 */ /* 0x080fe400078e02ff */
[----:B------:R-:W-:-:S03]  /*6c40*/  @!P4 IMAD R67, R67, R122, RZ ;  /* 0x0000007a4343c224 */ /* 0x000fc600078e02ff */
[----:B------:R3:W-:Y:S01]  /*6c50*/  @!P1 STG.E.U8 desc[UR38][R8.64+0x50], R3 ;  /* 0x0000500308009986 */ /* 0x0007e2000c101126 */
[-C--:B0-----:R-:W-:Y:S02]  /*6c60*/  @!P3 IMAD R7, R68, R122.reuse, RZ ;  /* 0x0000007a4407b224 */ /* 0x081fe400078e02ff */
[-C--:B------:R-:W-:Y:S01]  /*6c70*/  @!P0 IMAD R69, R69, R122.reuse, RZ ;  /* 0x0000007a45458224 */ /* 0x080fe200078e02ff */
[----:B------:R3:W-:Y:S01]  /*6c80*/  @!P4 STG.E.U8 desc[UR38][R8.64+0x51], R67 ;  /* 0x000051430800c986 */ /* 0x0007e2000c101126 */
[-C--:B-1----:R-:W-:Y:S02]  /*6c90*/  @!P5 IMAD R11, R70, R122.reuse, RZ ;  /* 0x0000007a460bd224 */ /* 0x082fe400078e02ff */
[----:B------:R-:W-:Y:S01]  /*6ca0*/  @!P2 IMAD R71, R71, R122, RZ ;  /* 0x0000007a4747a224 */ /* 0x000fe200078e02ff */
[----:B------:R3:W-:Y:S04]  /*6cb0*/  @!P3 STG.E.U8 desc[UR38][R4.64+0x58], R7 ;  /* 0x000058070400b986 */ /* 0x0007e8000c101126 */
[----:B------:R3:W-:Y:S04]  /*6cc0*/  @!P0 STG.E.U8 desc[UR38][R4.64+0x59], R69 ;  /* 0x0000594504008986 */ /* 0x0007e8000c101126 */
[----:B------:R3:W-:Y:S04]  /*6cd0*/  @!P5 STG.E.U8 desc[UR38][R8.64+0x58], R11 ;  /* 0x0000580b0800d986 */ /* 0x0007e8000c101126 */
[----:B------:R3:W-:Y:S02]  /*6ce0*/  @!P2 STG.E.U8 desc[UR38][R8.64+0x59], R71 ;  /* 0x000059470800a986 */ /* 0x0007e4000c101126 */
.L_x_222:
[----:B------:R-:W-:Y:S05]  /*6cf0*/  BSYNC B0 ;  /* 0x0000000000007941 */ /* 0x000fea0003800000 */
.L_x_28:
[----:B------:R-:W-:Y:S01]  /*6d00*/  IADD3 R16, P0, R16, UR36, RZ ;  /* 0x0000002410107c10 */ /* 0x000fe2000ff1e0ff */
[----:B------:R-:W-:Y:S01]  /*6d10*/  ULDC.64 UR4, c[0x0][0x650] ;  /* 0x0001940000047ab9 */ /* 0x000fe20000000a00 */
[----:B---3--:R-:W-:Y:S01]  /*6d20*/  PRMT R3, RZ, 0x7610, R3 ;  /* 0x00007610ff037816 */ /* 0x008fe20000000003 */
[----:B------:R-:W-:Y:S01]  /*6d30*/  IMAD.MOV.U32 R120, RZ, RZ, -0x1 ;  /* 0xffffffffff787424 */ /* 0x000fe200078e00ff */
[----:B------:R-:W-:Y:S01]  /*6d40*/  IADD3.X R17, R17, UR42, RZ, P0, !PT ;  /* 0x0000002a11117c10 */ /* 0x000fe200087fe4ff */
[----:B-1----:R-:W-:Y:S01]  /*6d50*/  IMAD.MOV.U32 R19, RZ, RZ, -0x1 ;  /* 0xffffffffff137424 */ /* 0x002fe200078e00ff */
[----:B------:R-:W-:-:S04]  /*6d60*/  ISETP.GE.U32.AND P0, PT, R16, UR4, PT ;  /* 0x0000000410007c0c */ /* 0x000fc8000bf06070 */
[----:B------:R-:W-:-:S13]  /*6d70*/  ISETP.GE.U32.AND.EX P0, PT, R17, UR5, PT, P0 ;  /* 0x0000000511007c0c */ /* 0x000fda000bf06100 */
[----:B------:R-:W-:Y:S05]  /*6d80*/  @P0 BRA `(.L_x_223) ;  /* 0x0000000400500947 */ /* 0x000fea0003800000 */
[----:B------:R-:W1:Y:S01]  /*6d90*/  LDC.64 R10, c[0x0][0x628] ;  /* 0x00018a00ff0a7b82 */ /* 0x000e620000000a00 */
[----:B------:R-:W3:Y:S01]  /*6da0*/  S2R R12, SR_CTAID.X ;  /* 0x00000000000c7919 */ /* 0x000ee20000002500 */
[----:B0-2-4-:R-:W-:Y:S02]  /*6db0*/  IMAD.MOV.U32 R8, RZ, RZ, R16 ;  /* 0x000000ffff087224 */ /* 0x015fe400078e0010 */
[----:B------:R-:W-:Y:S01]  /*6dc0*/  IMAD.MOV.U32 R9, RZ, RZ, R17 ;  /* 0x000000ffff097224 */ /* 0x000fe200078e0011 */
[----:B------:R-:W0:Y:S03]  /*6dd0*/  S2R R20, SR_CTAID.Y ;  /* 0x0000000000147919 */ /* 0x000e260000002600 */
[----:B------:R-:W2:Y:S08]  /*6de0*/  LDC R0, c[0x0][0x630] ;  /* 0x00018c00ff007b82 */ /* 0x000eb00000000800 */
[----:B------:R-:W4:Y:S01]  /*6df0*/  LDC.64 R14, c[0x0][0x620] ;  /* 0x00018800ff0e7b82 */ /* 0x000f220000000a00 */
[----:B-1----:R-:W-:-:S04]  /*6e00*/  ISETP.NE.U32.AND P0, PT, R10, RZ, PT ;  /* 0x000000ff0a00720c */ /* 0x002fc80003f05070 */
[----:B------:R-:W-:-:S13]  /*6e10*/  ISETP.NE.AND.EX P0, PT, R11, RZ, PT, P0 ;  /* 0x000000ff0b00720c */ /* 0x000fda0003f05300 */
[----:B0-234-:R-:W-:Y:S05]  /*6e20*/  @!P0 BRA `(.L_x_224) ;  /* 0x0000000000288947 */ /* 0x01dfea0003800000 */
        /* <DEDUP_REMOVED lines=10> */
.L_x_224:
[-CC-:B------:R-:W-:Y:S01]  /*6ed0*/  SHF.R.U64 R19, R8, R0.reuse, R9.reuse ;  /* 0x0000000008137219 */ /* 0x180fe20000001209 */
[----:B------:R-:W0:Y:S01]  /*6ee0*/  LDC.64 R26, c[0x0][0x640] ;  /* 0x00019000ff1a7b82 */ /* 0x000e220000000a00 */
[----:B------:R-:W-:Y:S01]  /*6ef0*/  SHF.R.U32.HI R0, RZ, R0, R9 ;  /* 0x00000000ff007219 */ /* 0x000fe20000011609 */
[----:B------:R-:W-:Y:S01]  /*6f00*/  ULDC UR4, c[0x0][0x150] ;  /* 0x0000540000047ab9 */ /* 0x000fe20000000800 */
[----:B------:R-:W-:Y:S02]  /*6f10*/  IADD3 R3, P0, RZ, -R19, RZ ;  /* 0x80000013ff037210 */ /* 0x000fe40007f1e0ff */
[----:B------:R-:W-:-:S03]  /*6f20*/  I2FP.F32.U32 R7, R12 ;  /* 0x0000000c00077245 */ /* 0x000fc60000201000 */
[----:B------:R-:W1:Y:S01]  /*6f30*/  LDC R6, c[0x0][0x618] ;  /* 0x00018600ff067b82 */ /* 0x000e620000000800 */
[----:B------:R-:W-:Y:S02]  /*6f40*/  IMAD.X R5, RZ, RZ, ~R0, P0 ;  /* 0x000000ffff057224 */ /* 0x000fe400000e0e00 */
[----:B------:R-:W-:Y:S01]  /*6f50*/  FMUL R7, R7, UR4 ;  /* 0x0000000407077c20 */ /* 0x000fe20008400000 */
[----:B------:R-:W-:Y:S01]  /*6f60*/  ULDC UR4, c[0x0][0x154] ;  /* 0x0000550000047ab9 */ /* 0x000fe20000000800 */
[-C--:B------:R-:W-:Y:S02]  /*6f70*/  IMAD R0, R5, R14.reuse, RZ ;  /* 0x0000000e05007224 */ /* 0x080fe400078e02ff */
[C---:B------:R-:W-:Y:S01]  /*6f80*/  IMAD.WIDE.U32 R4, R3.reuse, R14, R16 ;  /* 0x0000000e03047225 */ /* 0x040fe200078e0010 */
[----:B------:R-:W2:Y:S01]  /*6f90*/  LDC R8, c[0x0][0x608] ;  /* 0x00018200ff087b82 */ /* 0x000ea20000000800 */
[----:B------:R-:W3:Y:S02]  /*6fa0*/  F2I.U32.TRUNC.NTZ R7, R7 ;  /* 0x0000000700077305 */ /* 0x000ee4000020f000 */
[----:B------:R-:W-:Y:S01]  /*6fb0*/  IMAD R3, R3, R15, R0 ;  /* 0x0000000f03037224 */ /* 0x000fe200078e0200 */
[----:B------:R-:W-:-:S03]  /*6fc0*/  I2FP.F32.U32 R0, R20 ;  /* 0x0000001400007245 */ /* 0x000fc60000201000 */
[----:B------:R-:W-:Y:S01]  /*6fd0*/  IMAD.IADD R3, R5, 0x1, R3 ;  /* 0x0000000105037824 */ /* 0x000fe200078e0203 */
[----:B------:R-:W4:Y:S01]  /*6fe0*/  LDC R11, c[0x0][0x658] ;  /* 0x00019600ff0b7b82 */ /* 0x000f220000000800 */
[----:B0-----:R-:W-:-:S04]  /*6ff0*/  ISETP.NE.U32.AND P0, PT, R26, RZ, PT ;  /* 0x000000ff1a00720c */ /* 0x001fc80003f05070 */
[----:B------:R-:W-:-:S03]  /*7000*/  ISETP.NE.AND.EX P0, PT, R27, RZ, PT, P0 ;  /* 0x000000ff1b00720c */ /* 0x000fc60003f05300 */
[----:B------:R-:W0:Y:S01]  /*7010*/  LDC R9, c[0x0][0x144] ;  /* 0x00005100ff097b82 */ /* 0x000e220000000800 */
[-C--:B-1----:R-:W-:Y:S01]  /*7020*/  SHF.R.U64 R10, R4, R6.reuse, R3 ;  /* 0x00000006040a7219 */ /* 0x082fe20000001203 */
[----:B---3--:R-:W-:Y:S01]  /*7030*/  IMAD.MOV R7, RZ, RZ, -R7 ;  /* 0x000000ffff077224 */ /* 0x008fe200078e0a07 */
[----:B------:R-:W-:Y:S01]  /*7040*/  SHF.R.U32.HI R3, RZ, R6, R3 ;  /* 0x00000006ff037219 */ /* 0x000fe20000011603 */
[----:B------:R-:W-:-:S04]  /*7050*/  FMUL R6, R0, UR4 ;  /* 0x0000000400067c20 */ /* 0x000fc80008400000 */
[----:B------:R-:W1:Y:S01]  /*7060*/  LDC R21, c[0x0][0x148] ;  /* 0x00005200ff157b82 */ /* 0x000e620000000800 */
[----:B------:R3:W0:Y:S01]  /*7070*/  F2I.U32.TRUNC.NTZ R14, R6 ;  /* 0x00000006000e7305 */ /* 0x000622000020f000 */
[-CC-:B--2---:R-:W-:Y:S02]  /*7080*/  SHF.R.U64 R13, R10, R8.reuse, R3.reuse ;  /* 0x000000080a0d7219 */ /* 0x184fe40000001203 */
[----:B------:R-:W-:-:S04]  /*7090*/  SHF.R.U32.HI R0, RZ, R8, R3 ;  /* 0x00000008ff007219 */ /* 0x000fc80000011603 */
[----:B------:R-:W2:Y:S01]  /*70a0*/  LDC R24, c[0x0][0x600] ;  /* 0x00018000ff187b82 */ /* 0x000ea20000000800 */
[-CC-:B----4-:R-:W-:Y:S02]  /*70b0*/  SHF.R.U64 R15, R13, R11.reuse, R0.reuse ;  /* 0x0000000b0d0f7219 */ /* 0x190fe40000001200 */
[----:B------:R-:W-:-:S03]  /*70c0*/  SHF.R.U32.HI R5, RZ, R11, R0 ;  /* 0x0000000bff057219 */ /* 0x000fc60000011600 */
[----:B------:R-:W-:Y:S02]  /*70d0*/  IMAD.MOV.U32 R4, RZ, RZ, R15 ;  /* 0x000000ffff047224 */ /* 0x000fe400078e000f */
[----:B------:R-:W4:Y:S01]  /*70e0*/  LDC R28, c[0x0][0x648] ;  /* 0x00019200ff1c7b82 */ /* 0x000f220000000800 */
[----:B0-----:R-:W-:-:S07]  /*70f0*/  IMAD R25, R9, R7, R12 ;  /* 0x0000000709197224 */ /* 0x001fce00078e020c */
[----:B------:R-:W0:Y:S08]  /*7100*/  LDC R29, c[0x0][0x638] ;  /* 0x00018e00ff1d7b82 */ /* 0x000e300000000800 */
[----:B------:R-:W0:Y:S01]  /*7110*/  LDC R30, c[0x0][0x610] ;  /* 0x00018400ff1e7b82 */ /* 0x000e220000000800 */
[----:B-123--:R-:W-:Y:S05]  /*7120*/  @!P0 BRA `(.L_x_225) ;  /* 0x0000000000288947 */ /* 0x00efea0003800000 */
        /* <DEDUP_REMOVED lines=10> */
.L_x_225:
[----:B------:R-:W-:Y:S01]  /*71d0*/  ISETP.NE.AND P0, PT, R2, 0x1, PT ;  /* 0x000000010200780c */ /* 0x000fe20003f05270 */
[----:B------:R-:W-:Y:S01]  /*71e0*/  IMAD.MOV R14, RZ, RZ, -R14 ;  /* 0x000000ffff0e7224 */ /* 0x000fe200078e0a0e */
[----:B----4-:R-:W-:Y:S01]  /*71f0*/  SHF.R.U64 R3, R4, R28, R5 ;  /* 0x0000001c04037219 */ /* 0x010fe20000001205 */
[----:B------:R-:W-:Y:S01]  /*7200*/  VIADD R5, R24, 0xffffffff ;  /* 0xffffffff18057836 */ /* 0x000fe20000000000 */
[----:B------:R-:W-:-:S03]  /*7210*/  LOP3.LUT R0, R13, R128, RZ, 0xc0, !PT ;  /* 0x000000800d007212 */ /* 0x000fc600078ec0ff */
[----:B------:R-:W-:Y:S01]  /*7220*/  IMAD.MOV R4, RZ, RZ, -R3 ;  /* 0x000000ffff047224 */ /* 0x000fe200078e0a03 */
[----:B------:R-:W-:Y:S01]  /*7230*/  LOP3.LUT R10, R10, R5, RZ, 0xc0, !PT ;  /* 0x000000050a0a7212 */ /* 0x000fe200078ec0ff */
[----:B------:R-:W-:Y:S02]  /*7240*/  IMAD R0, R125, R3, R0 ;  /* 0x000000037d007224 */ /* 0x000fe400078e0200 */
[----:B0-----:R-:W-:Y:S02]  /*7250*/  IMAD R3, R4, R29, R15 ;  /* 0x0000001d04037224 */ /* 0x001fe400078e020f */
[----:B------:R-:W-:Y:S02]  /*7260*/  @P0 IMAD R25, R21, R14, R20 ;  /* 0x0000000e15190224 */ /* 0x000fe400078e0214 */
[----:B------:R-:W-:Y:S02]  /*7270*/  IMAD R5, R3, R24, R10 ;  /* 0x0000001803057224 */ /* 0x000fe400078e020a */
[----:B------:R-:W-:-:S02]  /*7280*/  IMAD R0, R0, R30, R25 ;  /* 0x0000001e00007224 */ /* 0x000fc400078e0219 */
[----:B------:R-:W-:-:S03]  /*7290*/  IMAD.MOV.U32 R4, RZ, RZ, 0x1 ;  /* 0x00000001ff047424 */ /* 0x000fc600078e00ff */
[----:B------:R-:W-:Y:S02]  /*72a0*/  SEL R120, R5, R0, !P0 ;  /* 0x0000000005787207 */ /* 0x000fe40004000000 */
[----:B------:R-:W-:Y:S02]  /*72b0*/  PRMT R3, R4, 0x7610, R3 ;  /* 0x0000761004037816 */ /* 0x000fe40000000003 */
[----:B------:R-:W-:-:S07]  /*72c0*/  SEL R0, R0, R5, !P0 ;  /* 0x0000000500007207 */ /* 0x000fce0004000000 */
.L_x_223:
[----:B------:R-:W-:Y:S01]  /*72d0*/  LOP3.LUT P0, RZ, R3, 0xff, RZ, 0xc0, !PT ;  /* 0x000000ff03ff7812 */ /* 0x000fe2000780c0ff */
[----:B------:R-:W-:-:S12]  /*72e0*/  IMAD.MOV.U32 R121, RZ, RZ, R0 ;  /* 0x000000ffff797224 */ /* 0x000fd800078e0000 */
[----:B------:R-:W-:Y:S05]  /*72f0*/  @P0 BRA `(.L_x_226) ;  /* 0xffffff9c00ac0947 */ /* 0x000fea000383ffff */
[----:B------:R-:W-:Y:S05]  /*7300*/  EXIT ;  /* 0x000000000000794d */ /* 0x000fea0003800000 */
.L_x_3:
        /* <DEDUP_REMOVED lines=26> */
.L_x_228:
[--C-:B------:R-:W-:Y:S01]  /*74b0*/  SHF.R.U64 R14, R12, R20, R13.reuse ;  /* 0x000000140c0e7219 */ /* 0x100fe2000000120d */
[----:B------:R-:W0:Y:S01]  /*74c0*/  LDC R24, c[0x0][0x618] ;  /* 0x00018600ff187b82 */ /* 0x000e220000000800 */
[----:B------:R-:W-:Y:S01]  /*74d0*/  I2FP.F32.U32 R8, R6 ;  /* 0x0000000600087245 */ /* 0x000fe20000201000 */
[----:B------:R-:W-:Y:S01]  /*74e0*/  ULDC UR4, c[0x0][0x150] ;  /* 0x0000540000047ab9 */ /* 0x000fe20000000800 */
[----:B------:R-:W-:Y:S02]  /*74f0*/  SHF.R.U32.HI R7, RZ, R20, R13 ;  /* 0x00000014ff077219 */ /* 0x000fe4000001160d */
[----:B------:R-:W-:Y:S01]  /*7500*/  IADD3 R11, P0, RZ, -R14, RZ ;  /* 0x8000000eff0b7210 */ /* 0x000fe20007f1e0ff */
[----:B------:R-:W-:Y:S01]  /*7510*/  FMUL R13, R8, UR4 ;  /* 0x00000004080d7c20 */ /* 0x000fe20008400000 */
[----:B------:R-:W-:Y:S01]  /*7520*/  ULDC UR4, c[0x0][0x154] ;  /* 0x0000550000047ab9 */ /* 0x000fe20000000800 */
[----:B------:R-:W1:Y:S02]  /*7530*/  LDC.64 R26, c[0x0][0x640] ;  /* 0x00019000ff1a7b82 */ /* 0x000e640000000a00 */
[----:B------:R-:W-:-:S02]  /*7540*/  IMAD.X R7, RZ, RZ, ~R7, P0 ;  /* 0x000000ffff077224 */ /* 0x000fc400000e0e07 */
[----:B------:R-:W2:Y:S01]  /*7550*/  F2I.U32.TRUNC.NTZ R13, R13 ;  /* 0x0000000d000d7305 */ /* 0x000ea2000020f000 */
[----:B------:R-:W-:-:S03]  /*7560*/  IMAD.WIDE.U32 R8, R11, R22, R16 ;  /* 0x000000160b087225 */ /* 0x000fc600078e0010 */
[----:B------:R-:W3:Y:S01]  /*7570*/  LDC R15, c[0x0][0x144] ;  /* 0x00005100ff0f7b82 */ /* 0x000ee20000000800 */
[----:B------:R-:W-:-:S04]  /*7580*/  IMAD R10, R7, R22, RZ ;  /* 0x00000016070a7224 */ /* 0x000fc800078e02ff */
[----:B------:R-:W-:Y:S02]  /*7590*/  IMAD R7, R11, R23, R10 ;  /* 0x000000170b077224 */ /* 0x000fe400078e020a */
[----:B------:R-:W-:Y:S01]  /*75a0*/  IMAD.MOV.U32 R10, RZ, RZ, -0x1 ;  /* 0xffffffffff0a7424 */ /* 0x000fe200078e00ff */
[----:B------:R-:W4:Y:S01]  /*75b0*/  LDC R20, c[0x0][0x608] ;  /* 0x00018200ff147b82 */ /* 0x000f220000000800 */
[----:B------:R-:W-:Y:S01]  /*75c0*/  IMAD.IADD R7, R9, 0x1, R7 ;  /* 0x0000000109077824 */ /* 0x000fe200078e0207 */
[----:B------:R-:W-:-:S04]  /*75d0*/  I2FP.F32.U32 R9, R5 ;  /* 0x0000000500097245 */ /* 0x000fc80000201000 */
[-C--:B0-----:R-:W-:Y:S01]  /*75e0*/  SHF.R.U64 R12, R8, R24.reuse, R7 ;  /* 0x00000018080c7219 */ /* 0x081fe20000001207 */
[----:B--2---:R-:W-:Y:S01]  /*75f0*/  IMAD.MOV R8, RZ, RZ, -R13 ;  /* 0x000000ffff087224 */ /* 0x004fe200078e0a0d */
[----:B------:R-:W0:Y:S01]  /*7600*/  LDC R11, c[0x0][0x658] ;  /* 0x00019600ff0b7b82 */ /* 0x000e220000000800 */
[----:B-1----:R-:W-:Y:S01]  /*7610*/  ISETP.NE.U32.AND P0, PT, R26, RZ, PT ;  /* 0x000000ff1a00720c */ /* 0x002fe20003f05070 */
[----:B------:R-:W-:Y:S01]  /*7620*/  FMUL R9, R9, UR4 ;  /* 0x0000000409097c20 */ /* 0x000fe20008400000 */
[----:B------:R-:W-:Y:S02]  /*7630*/  SHF.R.U32.HI R7, RZ, R24, R7 ;  /* 0x00000018ff077219 */ /* 0x000fe40000011607 */
[----:B------:R-:W-:-:S03]  /*7640*/  ISETP.NE.AND.EX P0, PT, R27, RZ, PT, P0 ;  /* 0x000000ff1b00720c */ /* 0x000fc60003f05300 */
[----:B------:R-:W1:Y:S01]  /*7650*/  LDC R22, c[0x0][0x148] ;  /* 0x00005200ff167b82 */ /* 0x000e620000000800 */
[----:B---3--:R-:W-:Y:S02]  /*7660*/  IMAD R23, R15, R8, R6 ;  /* 0x000000080f177224 */ /* 0x008fe400078e0206 */
[----:B------:R-:W-:-:S05]  /*7670*/  IMAD.MOV.U32 R8, RZ, RZ, 0x1 ;  /* 0x00000001ff087424 */ /* 0x000fca00078e00ff */
[----:B------:R-:W2:Y:S01]  /*7680*/  LDC R21, c[0x0][0x600] ;  /* 0x00018000ff157b82 */ /* 0x000ea20000000800 */
[-CC-:B----4-:R-:W-:Y:S02]  /*7690*/  SHF.R.U64 R15, R12, R20.reuse, R7.reuse ;  /* 0x000000140c0f7219 */ /* 0x190fe40000001207 */
[----:B------:R-:W-:Y:S02]  /*76a0*/  SHF.R.U32.HI R6, RZ, R20, R7 ;  /* 0x00000014ff067219 */ /* 0x000fe40000011607 */
[----:B------:R3:W4:Y:S03]  /*76b0*/  F2I.U32.TRUNC.NTZ R20, R9 ;  /* 0x0000000900147305 */ /* 0x000726000020f000 */
[----:B------:R-:W1:Y:S01]  /*76c0*/  LDC R25, c[0x0][0x648] ;  /* 0x00019200ff197b82 */ /* 0x000e620000000800 */
[-C--:B0-----:R-:W-:Y:S02]  /*76d0*/  SHF.R.U64 R19, R15, R11.reuse, R6 ;  /* 0x0000000b0f137219 */ /* 0x081fe40000001206 */
[----:B------:R-:W-:-:S02]  /*76e0*/  SHF.L.U32 R10, R10, R11, RZ ;  /* 0x0000000b0a0a7219 */ /* 0x000fc400000006ff */
[-C--:B------:R-:W-:Y:S01]  /*76f0*/  SHF.R.U32.HI R7, RZ, R11.reuse, R6 ;  /* 0x0000000bff077219 */ /* 0x080fe20000011606 */
[----:B------:R-:W-:Y:S01]  /*7700*/  IMAD.MOV.U32 R6, RZ, RZ, R19 ;  /* 0x000000ffff067224 */ /* 0x000fe200078e0013 */
[----:B------:R-:W-:Y:S01]  /*7710*/  SHF.L.U32 R24, R8, R11, RZ ;  /* 0x0000000b08187219 */ /* 0x000fe200000006ff */
[----:B------:R-:W0:Y:S01]  /*7720*/  LDC R28, c[0x0][0x638] ;  /* 0x00018e00ff1c7b82 */ /* 0x000e220000000800 */
[----:B------:R-:W-:-:S07]  /*7730*/  LOP3.LUT R30, RZ, R10, RZ, 0x33, !PT ;  /* 0x0000000aff1e7212 */ /* 0x000fce00078e33ff */
[----:B------:R-:W0:Y:S01]  /*7740*/  LDC R29, c[0x0][0x610] ;  /* 0x00018400ff1d7b82 */ /* 0x000e220000000800 */
[----:B---34-:R-:W-:Y:S05]  /*7750*/  @!P0 BRA `(.L_x_229) ;  /* 0x0000000000288947 */ /* 0x018fea0003800000 */
[----:B------:R-:W3:Y:S02]  /*7760*/  LDC R6, c[0x0][0x64c] ;  /* 0x00019300ff067b82 */ /* 0x000ee40000000800 */
[----:B---3--:R-:W-:-:S05]  /*7770*/  IADD3 R11, P0, R19, R6, RZ ;  /* 0x00000006130b7210 */ /* 0x008fca0007f1e0ff */
        /* <DEDUP_REMOVED lines=8> */
.L_x_229:
[----:B------:R-:W-:Y:S01]  /*7800*/  ISETP.NE.AND P0, PT, R2, 0x1, PT ;  /* 0x000000010200780c */ /* 0x000fe20003f05270 */
[----:B--2---:R-:W-:Y:S01]  /*7810*/  VIADD R9, R21, 0xffffffff ;  /* 0xffffffff15097836 */ /* 0x004fe20000000000 */
[----:B-1----:R-:W-:Y:S01]  /*7820*/  SHF.R.U64 R7, R6, R25, R7 ;  /* 0x0000001906077219 */ /* 0x002fe20000001207 */
[----:B------:R-:W-:Y:S01]  /*7830*/  IMAD.MOV R20, RZ, RZ, -R20 ;  /* 0x000000ffff147224 */ /* 0x000fe200078e0a14 */
[----:B------:R-:W-:Y:S02]  /*7840*/  LOP3.LUT R6, R15, R30, RZ, 0xc0, !PT ;  /* 0x0000001e0f067212 */ /* 0x000fe400078ec0ff */
[----:B------:R-:W-:Y:S01]  /*7850*/  LOP3.LUT R12, R12, R9, RZ, 0xc0, !PT ;  /* 0x000000090c0c7212 */ /* 0x000fe200078ec0ff */
[----:B------:R-:W-:Y:S02]  /*7860*/  IMAD.MOV R8, RZ, RZ, -R7 ;  /* 0x000000ffff087224 */ /* 0x000fe400078e0a07 */
[----:B------:R-:W-:Y:S02]  /*7870*/  IMAD R6, R24, R7, R6 ;  /* 0x0000000718067224 */ /* 0x000fe400078e0206 */
[----:B------:R-:W-:-:S02]  /*7880*/  IMAD.MOV.U32 R9, RZ, RZ, 0x1 ;  /* 0x00000001ff097424 */ /* 0x000fc400078e00ff */
[----:B------:R-:W-:Y:S02]  /*7890*/  @P0 IMAD R23, R22, R20, R5 ;  /* 0x0000001416170224 */ /* 0x000fe400078e0205 */
[----:B0-----:R-:W-:Y:S02]  /*78a0*/  IMAD R5, R8, R28, R19 ;  /* 0x0000001c08057224 */ /* 0x001fe400078e0213 */
[----:B------:R-:W-:Y:S02]  /*78b0*/  IMAD R19, R6, R29, R23 ;  /* 0x0000001d06137224 */ /* 0x000fe400078e0217 */
[----:B------:R-:W-:Y:S02]  /*78c0*/  IMAD R6, R5, R21, R12 ;  /* 0x0000001505067224 */ /* 0x000fe400078e020c */
[----:B------:R-:W-:-:S03]  /*78d0*/  IMAD.MOV.U32 R8, RZ, RZ, R14 ;  /* 0x000000ffff087224 */ /* 0x000fc600078e000e */
[----:B------:R-:W-:Y:S02]  /*78e0*/  SEL R20, R6, R19, !P0 ;  /* 0x0000001306147207 */ /* 0x000fe40004000000 */
[----:B------:R-:W-:-:S07]  /*78f0*/  SEL R19, R19, R6, !P0 ;  /* 0x0000000613137207 */ /* 0x000fce0004000000 */
.L_x_227:
[----:B------:R-:W-:-:S08]  /*7900*/  NOP ;  /* 0x0000000000007918 */ /* 0x000fd00000000000 */
[----:B------:R-:W0:-:S00]  /*7910*/  USETMAXREG.DEALLOC.CTAPOOL 0x28 ;  /* 0x00000028000079c8 */ /* 0x000e0000080e0500 */
[----:B0-----:R-:W-:-:S13]  /*7920*/  ISETP.NE.AND P0, PT, R0, RZ, PT ;  /* 0x000000ff0000720c */ /* 0x001fda0003f05270 */
[----:B------:R-:W-:Y:S05]  /*7930*/  @P0 EXIT ;  /* 0x000000000000094d */ /* 0x000fea0003800000 */
[----:B------:R-:W-:Y:S01]  /*7940*/  LOP3.LUT P0, RZ, R9, 0xff, RZ, 0xc0, !PT ;  /* 0x000000ff09ff7812 */ /* 0x000fe2000780c0ff */
[----:B------:R-:W-:Y:S02]  /*7950*/  IMAD.MOV.U32 R0, RZ, RZ, 0x1 ;  /* 0x00000001ff007424 */ /* 0x000fe400078e00ff */
[----:B------:R-:W-:-:S10]  /*7960*/  IMAD.MOV.U32 R12, RZ, RZ, RZ ;  /* 0x000000ffff0c7224 */ /* 0x000fd400078e00ff */
[----:B------:R-:W-:Y:S05]  /*7970*/  @!P0 BRA `(.L_x_230) ;  /* 0x0000000c00148947 */ /* 0x000fea0003800000 */
[----:B------:R-:W0:Y:S01]  /*7980*/  LDC R0, c[0x0][0x28c] ;  /* 0x0000a300ff007b82 */ /* 0x000e220000000800 */
[----:B------:R-:W-:Y:S01]  /*7990*/  LOP3.LUT P0, RZ, R3, 0x1f, RZ, 0xc0, !PT ;  /* 0x0000001f03ff7812 */ /* 0x000fe2000780c0ff */
[----:B------:R-:W-:Y:S01]  /*79a0*/  ULDC UR5, c[0x0][0x658] ;  /* 0x0001960000057ab9 */ /* 0x000fe20000000800 */
[----:B------:R-:W-:Y:S01]  /*79b0*/  UMOV UR6, 0xffffffff ;  /* 0xffffffff00067882 */ /* 0x000fe20000000000 */
[----:B------:R-:W-:Y:S01]  /*79c0*/  BSSY B0, `(.L_x_230) ;  /* 0x00000c0000007945 */ /* 0x000fe20003800000 */
[----:B------:R-:W-:Y:S01]  /*79d0*/  USHF.L.U32 UR6, UR6, UR5, URZ ;  /* 0x0000000506067299 */ /* 0x000fe2000800063f */
[C---:B------:R-:W-:Y:S01]  /*79e0*/  ISETP.NE.AND P2, PT, R4.reuse, RZ, PT ;  /* 0x000000ff0400720c */ /* 0x040fe20003f45270 */
[----:B------:R-:W-:Y:S01]  /*79f0*/  IMAD.MOV.U32 R13, RZ, RZ, 0x1 ;  /* 0x00000001ff0d7424 */ /* 0x000fe200078e00ff */
[----:B------:R-:W-:Y:S01]  /*7a00*/  ISETP.NE.OR P0, PT, R4, RZ, !P0 ;  /* 0x000000ff0400720c */ /* 0x000fe20004705670 */
[----:B------:R-:W-:Y:S01]  /*7a10*/  IMAD.MOV.U32 R12, RZ, RZ, RZ ;  /* 0x000000ffff0c7224 */ /* 0x000fe200078e00ff */
[----:B------:R-:W-:Y:S01]  /*7a20*/  LOP3.LUT R11, R18, 0x2, RZ, 0xfc, !PT ;  /* 0x00000002120b7812 */ /* 0x000fe200078efcff */
[----:B------:R-:W-:Y:S01]  /*7a30*/  ULDC UR4, c[0x0][0x600] ;  /* 0x0001800000047ab9 */ /* 0x000fe20000000800 */
[----:B------:R-:W-:Y:S01]  /*7a40*/  UMOV UR7, 0x1 ;  /* 0x0000000100077882 */ /* 0x000fe20000000000 */
[----:B------:R-:W-:-:S02]  /*7a50*/  UIADD3 UR15, UR4, -0x1, URZ ;  /* 0xffffffff040f7890 */ /* 0x000fc4000fffe03f */
[----:B------:R-:W-:Y:S02]  /*7a60*/  USHF.L.U32 UR17, UR7, UR5, URZ ;  /* 0x0000000507117299 */ /* 0x000fe4000800063f */
[----:B------:R-:W-:Y:S01]  /*7a70*/  ULOP3.LUT UR16, URZ, UR6, URZ, 0x33, !UPT ;  /* 0x000000063f107292 */ /* 0x000fe2000f8e333f */
[----:B------:R-:W-:Y:S01]  /*7a80*/  ULDC.64 UR20, c[0x0][0x198] ;  /* 0x0000660000147ab9 */ /* 0x000fe20000000a00 */
[----:B0-----:R-:W-:-:S05]  /*7a90*/  VIADD R0, R0, 0x7f ;  /* 0x0000007f00007836 */ /* 0x001fca0000000000 */
[----:B------:R-:W-:-:S04]  /*7aa0*/  SHF.R.S32.HI R3, RZ, 0x1f, R0 ;  /* 0x0000001fff037819 */ /* 0x000fc80000011400 */
[----:B------:R-:W-:Y:S01]  /*7ab0*/  LEA.HI R3, R3, R0, RZ, 0x7 ;  /* 0x0000000003037211 */ /* 0x000fe200078f38ff */
[----:B------:R-:W-:-:S03]  /*7ac0*/  IMAD.MOV.U32 R0, RZ, RZ, 0x1 ;  /* 0x00000001ff007424 */ /* 0x000fc600078e00ff */
[----:B------:R-:W-:-:S05]  /*7ad0*/  SHF.R.S32.HI R3, RZ, 0x7, R3 ;  /* 0x00000007ff037819 */ /* 0x000fca0000011403 */
[----:B------:R-:W-:-:S07]  /*7ae0*/  VIADD R10, R3, 0x1 ;  /* 0x00000001030a7836 */ /* 0x000fce0000000000 */
.L_x_242:
[----:B------:R-:W-:-:S03]  /*7af0*/  UMOV UR4, 0xffffffff ;  /* 0xffffffff00047882 */ /* 0x000fc60000000000 */
[----:B------:R-:W-:Y:S05]  /*7b00*/  BRA.DIV UR4, `(.L_x_231) ;  /* 0x0000000e04e07947 */ /* 0x000fea000b800000 */
[----:B------:R-:W-:-:S13]  /*7b10*/  ELECT P6, URZ, PT ;  /* 0x00000000003f782f */ /* 0x000fda00038c0000 */
.L_x_255:
[----:B------:R-:W0:Y:S01]  /*7b20*/  LDC R4, c[0x0][0x28c] ;  /* 0x0000a300ff047b82 */ /* 0x000e220000000800 */
[----:B------:R-:W-:Y:S01]  /*7b30*/  BSSY B1, `(.L_x_232) ;  /* 0x0000037000017945 */ /* 0x000fe20003800000 */
[----:B0-----:R-:W-:-:S13]  /*7b40*/  ISETP.LT.OR P6, PT, R4, 0x1, !P6 ;  /* 0x000000010400780c */ /* 0x001fda00077c1670 */
[----:B------:R-:W-:Y:S05]  /*7b50*/  @P6 BRA `(.L_x_233) ;  /* 0x0000000000d06947 */ /* 0x000fea0003800000 */
[----:B------:R-:W-:Y:S02]  /*7b60*/  IMAD R20, R20, 0x60, RZ ;  /* 0x0000006014147824 */ /* 0x000fe400078e02ff */
[----:B------:R-:W-:Y:S02]  /*7b70*/  IMAD R19, R19, 0xc0, RZ ;  /* 0x000000c013137824 */ /* 0x000fe400078e02ff */
[----:B------:R-:W-:Y:S02]  /*7b80*/  IMAD.MOV.U32 R21, RZ, RZ, RZ ;  /* 0x000000ffff157224 */ /* 0x000fe400078e00ff */
[----:B------:R-:W-:Y:S02]  /*7b90*/  IMAD.MOV.U32 R4, RZ, RZ, R10 ;  /* 0x000000ffff047224 */ /* 0x000fe400078e000a */
[----:B------:R-:W-:Y:S02]  /*7ba0*/  IMAD.MOV.U32 R5, RZ, RZ, R0 ;  /* 0x000000ffff057224 */ /* 0x000fe400078e0000 */
[----:B------:R-:W-:-:S07]  /*7bb0*/  IMAD.MOV.U32 R6, RZ, RZ, R12 ;  /* 0x000000ffff067224 */ /* 0x000fce00078e000c */
.L_x_237:
[----:B------:R-:W0:Y:S01]  /*7bc0*/  S2R R14, SR_CgaCtaId ;  /* 0x00000000000e7919 */ /* 0x000e220000008800 */
[----:B------:R-:W-:Y:S01]  /*7bd0*/  MOV R7, 0x400 ;  /* 0x0000040000077802 */ /* 0x000fe20000000f00 */
[----:B------:R-:W1:Y:S03]  /*7be0*/  @!P2 LDC R9, c[0x0][0x500] ;  /* 0x00014000ff09ab82 */ /* 0x000e660000000800 */
[----:B0-----:R-:W-:Y:S02]  /*7bf0*/  LEA R15, R14, R7, 0x18 ;  /* 0x000000070e0f7211 */ /* 0x001fe400078ec0ff */
[----:B------:R-:W-:-:S03]  /*7c00*/  SHF.L.U32 R7, R5, 0x1f, RZ ;  /* 0x0000001f05077819 */ /* 0x000fc600000006ff */
[----:B------:R-:W-:-:S04]  /*7c10*/  IMAD R14, R6, 0x8, R15 ;  /* 0x00000008060e7824 */ /* 0x000fc800078e020f */
[----:B------:R-:W0:Y:S02]  /*7c20*/  SYNCS.PHASECHK.TRANS64.TRYWAIT P1, [R14+URZ+0x30], R7 ;  /* 0x000030070e0075a7 */ /* 0x000e24000802017f */
[----:B01----:R-:W-:Y:S05]  /*7c30*/  @!P1 BRA `(.L_x_234) ;  /* 0x0000000c00b49947 */ /* 0x003fea0003800000 */
.L_x_256:
[----:B0-----:R-:W-:Y:S01]  /*7c40*/  PRMT R7, R11, 0x9910, RZ ;  /* 0x000099100b077816 */ /* 0x001fe200000000ff */
[----:B------:R0:W-:Y:S03]  /*7c50*/  @!P2 SYNCS.ARRIVE.TRANS64 RZ, [R14+URZ], R9 ;  /* 0x000000090effa9a7 */ /* 0x0001e6000800003f */
[----:B------:R-:W-:-:S13]  /*7c60*/  ISETP.NE.AND P1, PT, R7, 0x2, PT ;  /* 0x000000020700780c */ /* 0x000fda0003f25270 */
[----:B0-----:R-:W-:Y:S05]  /*7c70*/  @P1 BRA `(.L_x_235) ;  /* 0x0000000000041947 */ /* 0x001fea0003800000 */
[----:B------:R-:W-:Y:S01]  /*7c80*/  BPT.TRAP 0x1 ;  /* 0x000000040000795c */ /* 0x000fe20000300000 */
.L_x_235:
[----:B------:R-:W-:Y:S05]  /*7c90*/  @P0 BRA `(.L_x_236) ;  /* 0x0000000000040947 */ /* 0x000fea0003800000 */
[----:B------:R-:W-:Y:S01]  /*7ca0*/  BPT.TRAP 0x1 ;  /* 0x000000040000795c */ /* 0x000fe20000300000 */
.L_x_236:
[--C-:B------:R-:W-:Y:S01]  /*7cb0*/  IMAD R7, R6, 0x6000, R15.reuse ;  /* 0x0000600006077824 */ /* 0x100fe200078e020f */
[----:B------:R-:W-:Y:S01]  /*7cc0*/  R2UR UR9, R14 ;  /* 0x000000000e0972ca */ /* 0x000fe200000e0000 */
[----:B------:R-:W-:Y:S01]  /*7cd0*/  IMAD R15, R6, 0x3000, R15 ;  /* 0x00003000060f7824 */ /* 0x000fe200078e020f */
[----:B------:R-:W-:Y:S01]  /*7ce0*/  UIADD3 UR4, UP0, UR20, 0xf0, URZ ;  /* 0x000000f014047890 */ /* 0x000fe2000ff1e03f */
[----:B------:R-:W-:Y:S01]  /*7cf0*/  VIADD R4, R4, 0xffffffff ;  /* 0xffffffff04047836 */ /* 0x000fe20000000000 */
[----:B------:R-:W-:Y:S01]  /*7d00*/  R2UR UR5, R7 ;  /* 0x00000000070572ca */ /* 0x000fe200000e0000 */
[----:B------:R-:W-:Y:S01]  /*7d10*/  UIADD3 UR22, UP1, UR20, 0x1f0, URZ ;  /* 0x000001f014167890 */ /* 0x000fe2000ff3e03f */
[----:B------:R-:W-:Y:S01]  /*7d20*/  R2UR UR8, R15 ;  /* 0x000000000f0872ca */ /* 0x000fe200000e0000 */
[----:B------:R-:W-:Y:S01]  /*7d30*/  VIADD R6, R6, 0x1 ;  /* 0x0000000106067836 */ /* 0x000fe20000000000 */
[----:B------:R-:W-:Y:S01]  /*7d40*/  R2UR UR11, R19 ;  /* 0x00000000130b72ca */ /* 0x000fe200000e0000 */
[----:B------:R-:W-:Y:S01]  /*7d50*/  UIADD3.X UR23, URZ, UR21, URZ, UP1, !UPT ;  /* 0x000000153f177290 */ /* 0x000fe20008ffe43f */
[C---:B------:R-:W-:Y:S01]  /*7d60*/  R2UR UR10, R21.reuse ;  /* 0x00000000150a72ca */ /* 0x040fe200000e0000 */
[----:B------:R-:W-:Y:S01]  /*7d70*/  UMOV UR6, 0x0 ;  /* 0x0000000000067882 */ /* 0x000fe20000000000 */
[----:B------:R-:W-:Y:S01]  /*7d80*/  R2UR UR12, R8 ;  /* 0x00000000080c72ca */ /* 0x000fe200000e0000 */
[----:B------:R-:W-:Y:S01]  /*7d90*/  UMOV UR7, 0x10000000 ;  /* 0x1000000000077882 */ /* 0x000fe20000000000 */
[----:B------:R-:W-:Y:S01]  /*7da0*/  R2UR UR18, R20 ;  /* 0x00000000141272ca */ /* 0x000fe200000e0000 */
[----:B------:R-:W-:Y:S01]  /*7db0*/  VIADD R21, R21, 0x80 ;  /* 0x0000008015157836 */ /* 0x000fe20000000000 */
[----:B------:R-:W-:Y:S01]  /*7dc0*/  ISETP.GT.AND P3, PT, R4, 0x1, PT ;  /* 0x000000010400780c */ /* 0x000fe20003f64270 */
[----:B------:R-:W-:Y:S01]  /*7dd0*/  UIADD3 UR13, UR5, 0x180, URZ ;  /* 0x00000180050d7890 */ /* 0x000fe2000fffe03f */
[----:B------:R-:W-:Y:S01]  /*7de0*/  ISETP.NE.AND P1, PT, R6, 0x6, PT ;  /* 0x000000060600780c */ /* 0x000fe20003f25270 */
[----:B------:R-:W-:-:S02]  /*7df0*/  UIADD3.X UR5, URZ, UR21, URZ, UP0, !UPT ;  /* 0x000000153f057290 */ /* 0x000fc400087fe43f */
[----:B------:R-:W-:Y:S01]  /*7e00*/  UIADD3 UR14, UR8, 0x24180, URZ ;  /* 0x00024180080e7890 */ /* 0x000fe2000fffe03f */
[----:B------:R-:W-:Y:S02]  /*7e10*/  SEL R14, RZ, 0x1, P1 ;  /* 0x00000001ff0e7807 */ /* 0x000fe40000800000 */
[----:B------:R-:W-:Y:S01]  /*7e20*/  UMOV UR8, UR13 ;  /* 0x0000000d00087c82 */ /* 0x000fe20008000000 */
[----:B------:R-:W-:Y:S02]  /*7e30*/  SEL R6, R6, RZ, P1 ;  /* 0x000000ff06067207 */ /* 0x000fe40000800000 */
[----:B------:R-:W-:Y:S01]  /*7e40*/  LOP3.LUT R5, R5, R14, RZ, 0x3c, !PT ;  /* 0x0000000e05057212 */ /* 0x000fe200078e3cff */
[----:B------:R0:W-:Y:S02]  /*7e50*/  UTMALDG.3D [UR8], [UR4], desc[UR6] ;  /* 0x00000608040075b4 */ /* 0x0001e40008011000 */
[----:B0-----:R-:W-:Y:S01]  /*7e60*/  UMOV UR8, UR14 ;  /* 0x0000000e00087c82 */ /* 0x001fe20008000000 */
[----:B------:R-:W-:-:S02]  /*7e70*/  UMOV UR11, UR18 ;  /* 0x00000012000b7c82 */ /* 0x000fc40008000000 */
[----:B------:R0:W-:Y:S02]  /*7e80*/  UTMALDG.3D [UR8], [UR22], desc[UR6] ;  /* 0x00000608160075b4 */ /* 0x0001e40008011000 */
[----:B0-----:R-:W-:Y:S05]  /*7e90*/  @P3 BRA `(.L_x_237) ;  /* 0xfffffffc00483947 */ /* 0x001fea000383ffff */
.L_x_233:
[----:B------:R-:W-:Y:S05]  /*7ea0*/  BSYNC B1 ;  /* 0x0000000000017941 */ /* 0x000fea0003800000 */
.L_x_232:
[----:B------:R-:W-:Y:S01]  /*7eb0*/  LOP3.LUT P3, RZ, R13, 0xff, RZ, 0xc0, !PT ;  /* 0x000000ff0dff7812 */ /* 0x000fe2000786c0ff */
[----:B------:R-:W-:Y:S01]  /*7ec0*/  IMAD.IADD R12, R3, 0x1, R12 ;  /* 0x00000001030c7824 */ /* 0x000fe200078e020c */
[----:B------:R-:W-:Y:S01]  /*7ed0*/  IADD3 R16, P4, R16, UR36, RZ ;  /* 0x0000002410107c10 */ /* 0x000fe2000ff9e0ff */
[----:B------:R-:W-:Y:S01]  /*7ee0*/  ULDC.64 UR4, c[0x0][0x650] ;  /* 0x0001940000047ab9 */ /* 0x000fe20000000a00 */
[----:B------:R-:W-:Y:S01]  /*7ef0*/  BSSY B1, `(.L_x_238) ;  /* 0x000006a000017945 */ /* 0x000fe20003800000 */
[----:B------:R-:W-:Y:S01]  /*7f00*/  IMAD.MOV.U32 R19, RZ, RZ, -0x1 ;  /* 0xffffffffff137424 */ /* 0x000fe200078e00ff */
[----:B------:R-:W-:Y:S01]  /*7f10*/  ISETP.GT.U32.AND P1, PT, R12, 0x5, PT ;  /* 0x000000050c00780c */ /* 0x000fe20003f24070 */
[----:B------:R-:W-:Y:S01]  /*7f20*/  IMAD.MOV.U32 R20, RZ, RZ, -0x1 ;  /* 0xffffffffff147424 */ /* 0x000fe200078e00ff */
[----:B------:R-:W-:Y:S01]  /*7f30*/  IADD3.X R17, R17, UR42, RZ, P4, !PT ;  /* 0x0000002a11117c10 */ /* 0x000fe2000a7fe4ff */
[----:B------:R-:W-:Y:S01]  /*7f40*/  IMAD.MOV.U32 R8, RZ, RZ, -0x1 ;  /* 0xffffffffff087424 */ /* 0x000fe200078e00ff */
[----:B------:R-:W-:-:S02]  /*7f50*/  ISETP.LT.U32.AND P1, PT, R3, 0x6, P1 ;  /* 0x000000060300780c */ /* 0x000fc40000f21070 */
[----:B------:R-:W-:Y:S01]  /*7f60*/  PRMT R13, RZ, 0x7610, R13 ;  /* 0x00007610ff0d7816 */ /* 0x000fe2000000000d */
[----:B------:R-:W0:Y:S01]  /*7f70*/  @P3 S2R R5, SR_CgaCtaId ;  /* 0x0000000000053919 */ /* 0x000e220000008800 */
[----:B------:R-:W-:-:S04]  /*7f80*/  @P3 MOV R4, 0x400 ;  /* 0x0000040000043802 */ /* 0x000fc80000000f00 */
[----:B0-----:R-:W-:Y:S01]  /*7f90*/  @P3 LEA R6, R5, R4, 0x18 ;  /* 0x0000000405063211 */ /* 0x001fe200078ec0ff */
[----:B------:R-:W-:-:S03]  /*7fa0*/  IMAD.WIDE.U32 R4, R12, -0x55555555, RZ ;  /* 0xaaaaaaab0c047825 */ /* 0x000fc600078e00ff */
[----:B------:R0:W-:Y:S01]  /*7fb0*/  @P3 SYNCS.ARRIVE.TRANS64.A1T0 RZ, [R6+URZ+0x78], RZ ;  /* 0x000078ff06ff39a7 */ /* 0x0001e2000810003f */
[----:B------:R-:W-:Y:S02]  /*7fc0*/  ISETP.GE.U32.AND P3, PT, R3, 0x6, PT ;  /* 0x000000060300780c */ /* 0x000fe40003f66070 */
[----:B------:R-:W-:Y:S02]  /*7fd0*/  SHF.R.U32.HI R7, RZ, 0x2, R5 ;  /* 0x00000002ff077819 */ /* 0x000fe40000011605 */
[----:B------:R-:W-:Y:S02]  /*7fe0*/  SEL R5, RZ, 0x1, !P1 ;  /* 0x00000001ff057807 */ /* 0x000fe40004800000 */
[----:B------:R-:W-:Y:S01]  /*7ff0*/  ISETP.GE.U32.AND P1, PT, R16, UR4, PT ;  /* 0x0000000410007c0c */ /* 0x000fe2000bf26070 */
[----:B------:R-:W-:Y:S01]  /*8000*/  IMAD R12, R7, -0x6, R12 ;  /* 0xfffffffa070c7824 */ /* 0x000fe200078e020c */
[----:B------:R-:W-:Y:S02]  /*8010*/  LOP3.LUT R0, R0, R5, RZ, 0x3c, !PT ;  /* 0x0000000500007212 */ /* 0x000fe400078e3cff */
[----:B------:R-:W-:-:S02]  /*8020*/  ISETP.GE.U32.AND.EX P1, PT, R17, UR5, PT, P1 ;  /* 0x0000000511007c0c */ /* 0x000fc4000bf26110 */
[----:B------:R-:W-:Y:S02]  /*8030*/  PRMT R4, RZ, 0x7610, R4 ;  /* 0x00007610ff047816 */ /* 0x000fe40000000004 */
[----:B------:R-:W-:-:S09]  /*8040*/  @P3 LOP3.LUT R0, R0, 0x1, R7, 0x78, !PT ;  /* 0x0000000100003812 */ /* 0x000fd200078e7807 */
[----:B0-----:R-:W-:Y:S05]  /*8050*/  @P1 BRA `(.L_x_239) ;  /* 0x00000004004c1947 */ /* 0x001fea0003800000 */
[----:B------:R-:W-:Y:S01]  /*8060*/  ULDC.64 UR4, c[0x0][0x628] ;  /* 0x00018a0000047ab9 */ /* 0x000fe20000000a00 */
[----:B------:R-:W0:Y:S01]  /*8070*/  S2R R15, SR_CTAID.X ;  /* 0x00000000000f7919 */ /* 0x000e220000002500 */
[----:B------:R-:W-:Y:S01]  /*8080*/  ISETP.NE.U32.AND P1, PT, RZ, UR4, PT ;  /* 0x00000004ff007c0c */ /* 0x000fe2000bf25070 */
[----:B------:R-:W-:Y:S01]  /*8090*/  ULDC UR7, c[0x0][0x630] ;  /* 0x00018c0000077ab9 */ /* 0x000fe20000000800 */
[----:B------:R-:W-:Y:S01]  /*80a0*/  IMAD.MOV.U32 R4, RZ, RZ, R16 ;  /* 0x000000ffff047224 */ /* 0x000fe200078e0010 */
[----:B------:R-:W1:Y:S01]  /*80b0*/  S2R R14, SR_CTAID.Y ;  /* 0x00000000000e7919 */ /* 0x000e620000002600 */
[----:B------:R-:W-:Y:S01]  /*80c0*/  ISETP.NE.AND.EX P1, PT, RZ, UR5, PT, P1 ;  /* 0x00000005ff007c0c */ /* 0x000fe2000bf25310 */
[----:B------:R-:W-:-:S12]  /*80d0*/  IMAD.MOV.U32 R5, RZ, RZ, R17 ;  /* 0x000000ffff057224 */ /* 0x000fd800078e0011 */
[----:B------:R-:W-:Y:S05]  /*80e0*/  @!P1 BRA `(.L_x_240) ;  /* 0x0000000000289947 */ /* 0x000fea0003800000 */
[----:B------:R-:W-:Y:S02]  /*80f0*/  ULDC UR6, c[0x0][0x634] ;  /* 0x00018d0000067ab9 */ /* 0x000fe40000000800 */
[----:B------:R-:W-:-:S05]  /*8100*/  IADD3 R9, P1, R16, UR6, RZ ;  /* 0x0000000610097c10 */ /* 0x000fca000ff3e0ff */
[----:B------:R-:W-:-:S04]  /*8110*/  IMAD.X R19, RZ, RZ, R17, P1 ;  /* 0x000000ffff137224 */ /* 0x000fc800008e0611 */
[----:B------:R-:W-:-:S04]  /*8120*/  IMAD.WIDE.U32 R6, R19, UR4, RZ ;  /* 0x0000000413067c25 */ /* 0x000fc8000f8e00ff */
[----:B------:R-:W-:-:S04]  /*8130*/  IMAD.WIDE.U32 R6, P1, R9, UR5, R6 ;  /* 0x0000000509067c25 */ /* 0x000fc8000f820006 */
[----:B------:R-:W-:-:S04]  /*8140*/  IMAD.WIDE.U32 R8, R9, UR4, RZ ;  /* 0x0000000409087c25 */ /* 0x000fc8000f8e00ff */
[----:B------:R-:W-:Y:S01]  /*8150*/  IMAD.X R5, RZ, RZ, RZ, P1 ;  /* 0x000000ffff057224 */ /* 0x000fe200008e06ff */
[----:B------:R-:W-:Y:S01]  /*8160*/  IADD3 RZ, P1, R9, R6, RZ ;  /* 0x0000000609ff7210 */ /* 0x000fe20007f3e0ff */
[----:B------:R-:W-:-:S04]  /*8170*/  IMAD.MOV.U32 R4, RZ, RZ, R7 ;  /* 0x000000ffff047224 */ /* 0x000fc800078e0007 */
[----:B------:R-:W-:-:S08]  /*8180*/  IMAD.WIDE.U32.X R4, R19, UR5, R4, P1 ;  /* 0x0000000513047c25 */ /* 0x000fd000088e0404 */
.L_x_240:
[--C-:B------:R-:W-:Y:S01]  /*8190*/  SHF.R.U64 R8, R4, UR7, R5.reuse ;  /* 0x0000000704087c19 */ /* 0x100fe20008001205 */
[----:B------:R-:W-:Y:S01]  /*81a0*/  ULDC.64 UR4, c[0x0][0x620] ;  /* 0x0001880000047ab9 */ /* 0x000fe20000000a00 */
[----:B------:R-:W-:Y:S01]  /*81b0*/  SHF.R.U32.HI R4, RZ, UR7, R5 ;  /* 0x00000007ff047c19 */ /* 0x000fe20008011605 */
[----:B------:R-:W2:Y:S01]  /*81c0*/  LDC R24, c[0x0][0x144] ;  /* 0x00005100ff187b82 */ /* 0x000ea20000000800 */
[----:B------:R-:W-:Y:S01]  /*81d0*/  IADD3 R7, P1, RZ, -R8, RZ ;  /* 0x80000008ff077210 */ /* 0x000fe20007f3e0ff */
[----:B------:R-:W-:Y:S01]  /*81e0*/  ULDC.64 UR8, c[0x0][0x640] ;  /* 0x0001900000087ab9 */ /* 0x000fe20000000a00 */
[----:B0-----:R-:W-:Y:S01]  /*81f0*/  I2FP.F32.U32 R9, R15 ;  /* 0x0000000f00097245 */ /* 0x001fe20000201000 */
[----:B------:R-:W-:Y:S02]  /*8200*/  ULDC UR6, c[0x0][0x608] ;  /* 0x0001820000067ab9 */ /* 0x000fe40000000800 */
[----:B------:R-:W-:Y:S01]  /*8210*/  IMAD.X R4, RZ, RZ, ~R4, P1 ;  /* 0x000000ffff047224 */ /* 0x000fe200008e0e04 */
[----:B------:R-:W-:Y:S01]  /*8220*/  ISETP.NE.U32.AND P1, PT, RZ, UR8, PT ;  /* 0x00000008ff007c0c */ /* 0x000fe2000bf25070 */
[----:B------:R-:W0:Y:S02]  /*8230*/  LDC R21, c[0x0][0x148] ;  /* 0x00005200ff157b82 */ /* 0x000e240000000800 */
[----:B------:R-:W-:Y:S01]  /*8240*/  IMAD R6, R4, UR4, RZ ;  /* 0x0000000404067c24 */ /* 0x000fe2000f8e02ff */
[----:B------:R-:W-:Y:S01]  /*8250*/  ISETP.NE.AND.EX P1, PT, RZ, UR9, PT, P1 ;  /* 0x00000009ff007c0c */ /* 0x000fe2000bf25310 */
[----:B------:R-:W-:Y:S01]  /*8260*/  IMAD.WIDE.U32 R4, R7, UR4, R16 ;  /* 0x0000000407047c25 */ /* 0x000fe2000f8e0010 */
[----:B------:R-:W-:-:S03]  /*8270*/  ULDC UR4, c[0x0][0x150] ;  /* 0x0000540000047ab9 */ /* 0x000fc60000000800 */
[----:B------:R-:W-:Y:S02]  /*8280*/  IMAD R7, R7, UR5, R6 ;  /* 0x0000000507077c24 */ /* 0x000fe4000f8e0206 */
[----:B------:R-:W-:Y:S01]  /*8290*/  FMUL R6, R9, UR4 ;  /* 0x0000000409067c20 */ /* 0x000fe20008400000 */
[----:B------:R-:W-:Y:S01]  /*82a0*/  ULDC UR4, c[0x0][0x618] ;  /* 0x0001860000047ab9 */ /* 0x000fe20000000800 */
[----:B------:R-:W-:Y:S01]  /*82b0*/  ULDC UR5, c[0x0][0x154] ;  /* 0x0000550000057ab9 */ /* 0x000fe20000000800 */
[----:B------:R-:W-:-:S03]  /*82c0*/  IMAD.IADD R5, R5, 0x1, R7 ;  /* 0x0000000105057824 */ /* 0x000fc600078e0207 */
[----:B------:R-:W3:Y:S02]  /*82d0*/  F2I.U32.TRUNC.NTZ R6, R6 ;  /* 0x0000000600067305 */ /* 0x000ee4000020f000 */
[----:B------:R-:W-:Y:S02]  /*82e0*/  SHF.R.U64 R9, R4, UR4, R5 ;  /* 0x0000000404097c19 */ /* 0x000fe40008001205 */
[----:B-1----:R-:W-:-:S05]  /*82f0*/  I2FP.F32.U32 R4, R14 ;  /* 0x0000000e00047245 */ /* 0x002fca0000201000 */
[----:B------:R-:W-:Y:S01]  /*8300*/  FMUL R22, R4, UR5 ;  /* 0x0000000504167c20 */ /* 0x000fe20008400000 */
[----:B------:R-:W-:Y:S01]  /*8310*/  SHF.R.U32.HI R4, RZ, UR4, R5 ;  /* 0x00000004ff047c19 */ /* 0x000fe20008011605 */
[----:B------:R-:W-:-:S03]  /*8320*/  ULDC UR4, c[0x0][0x658] ;  /* 0x0001960000047ab9 */ /* 0x000fc60000000800 */
[--C-:B------:R-:W-:Y:S01]  /*8330*/  SHF.R.U64 R20, R9, UR6, R4.reuse ;  /* 0x0000000609147c19 */ /* 0x100fe20008001204 */
[----:B------:R-:W1:Y:S01]  /*8340*/  F2I.U32.TRUNC.NTZ R22, R22 ;  /* 0x0000001600167305 */ /* 0x000e62000020f000 */
[----:B------:R-:W-:Y:S01]  /*8350*/  SHF.R.U32.HI R5, RZ, UR6, R4 ;  /* 0x00000006ff057c19 */ /* 0x000fe20008011604 */
[----:B---3--:R-:W-:-:S03]  /*8360*/  IMAD.MOV R6, RZ, RZ, -R6 ;  /* 0x000000ffff067224 */ /* 0x008fc600078e0a06 */
[----:B------:R-:W-:Y:S01]  /*8370*/  SHF.R.U64 R19, R20, UR4, R5 ;  /* 0x0000000414137c19 */ /* 0x000fe20008001205 */
[----:B--2---:R-:W-:Y:S01]  /*8380*/  IMAD R15, R24, R6, R15 ;  /* 0x00000006180f7224 */ /* 0x004fe200078e020f */
[----:B------:R-:W-:-:S03]  /*8390*/  SHF.R.U32.HI R23, RZ, UR4, R5 ;  /* 0x00000004ff177c19 */ /* 0x000fc60008011605 */
[----:B------:R-:W-:Y:S02]  /*83a0*/  IMAD.MOV.U32 R4, RZ, RZ, R19 ;  /* 0x000000ffff047224 */ /* 0x000fe400078e0013 */
[----:B------:R-:W-:Y:S01]  /*83b0*/  IMAD.MOV.U32 R5, RZ, RZ, R23 ;  /* 0x000000ffff057224 */ /* 0x000fe200078e0017 */
[----:B-1----:R-:W-:Y:S06]  /*83c0*/  @!P1 BRA `(.L_x_241) ;  /* 0x0000000000289947 */ /* 0x002fec0003800000 */
[----:B------:R-:W-:Y:S02]  /*83d0*/  ULDC UR4, c[0x0][0x64c] ;  /* 0x0001930000047ab9 */ /* 0x000fe40000000800 */
[----:B------:R-:W-:-:S05]  /*83e0*/  IADD3 R5, P1, R19, UR4, RZ ;  /* 0x0000000413057c10 */ /* 0x000fca000ff3e0ff */
[----:B------:R-:W-:-:S04]  /*83f0*/  IMAD.X R23, RZ, RZ, R23, P1 ;  /* 0x000000ffff177224 */ /* 0x000fc800008e0617 */
[----:B------:R-:W-:-:S04]  /*8400*/  IMAD.WIDE.U32 R6, R23, UR8, RZ ;  /* 0x0000000817067c25 */ /* 0x000fc8000f8e00ff */
[----:B------:R-:W-:-:S04]  /*8410*/  IMAD.WIDE.U32 R6, P1, R5, UR9, R6 ;  /* 0x0000000905067c25 */ /* 0x000fc8000f820006 */
[----:B------:R-:W-:-:S04]  /*8420*/  IMAD.WIDE.U32 R4, R5, UR8, RZ ;  /* 0x0000000805047c25 */ /* 0x000fc8000f8e00ff */
[----:B------:R-:W-:Y:S01]  /*8430*/  IMAD.MOV.U32 R4, RZ, RZ, R7 ;  /* 0x000000ffff047224 */ /* 0x000fe200078e0007 */
[----:B------:R-:W-:Y:S01]  /*8440*/  IADD3 RZ, P3, R5, R6, RZ ;  /* 0x0000000605ff7210 */ /* 0x000fe20007f7e0ff */
[----:B------:R-:W-:-:S04]  /*8450*/  IMAD.X R5, RZ, RZ, RZ, P1 ;  /* 0x000000ffff057224 */ /* 0x000fc800008e06ff */
[----:B------:R-:W-:-:S08]  /*8460*/  IMAD.WIDE.U32.X R4, R23, UR9, R4, P3 ;  /* 0x0000000917047c25 */ /* 0x000fd000098e0404 */
.L_x_241:
[----:B------:R-:W-:Y:S01]  /*8470*/  ISETP.NE.AND P1, PT, R2, 0x1, PT ;  /* 0x000000010200780c */ /* 0x000fe20003f25270 */
[----:B------:R-:W-:Y:S01]  /*8480*/  ULDC UR4, c[0x0][0x648] ;  /* 0x0001920000047ab9 */ /* 0x000fe20000000800 */
[----:B------:R-:W-:Y:S01]  /*8490*/  LOP3.LUT R20, R20, UR16, RZ, 0xc0, !PT ;  /* 0x0000001014147c12 */ /* 0x000fe2000f8ec0ff */
[----:B------:R-:W-:Y:S01]  /*84a0*/  IMAD.MOV R22, RZ, RZ, -R22 ;  /* 0x000000ffff167224 */ /* 0x000fe200078e0a16 */
[----:B------:R-:W-:Y:S01]  /*84b0*/  SHF.R.U64 R5, R4, UR4, R5 ;  /* 0x0000000404057c19 */ /* 0x000fe20008001205 */
[----:B------:R-:W-:Y:S01]  /*84c0*/  ULDC UR4, c[0x0][0x638] ;  /* 0x00018e0000047ab9 */ /* 0x000fe20000000800 */
[----:B------:R-:W-:Y:S01]  /*84d0*/  LOP3.LUT R6, R9, UR15, RZ, 0xc0, !PT ;  /* 0x0000000f09067c12 */ /* 0x000fe2000f8ec0ff */
[----:B------:R-:W-:Y:S02]  /*84e0*/  ULDC UR5, c[0x0][0x610] ;  /* 0x0001840000057ab9 */ /* 0x000fe40000000800 */
[----:B------:R-:W-:Y:S02]  /*84f0*/  IMAD.MOV R4, RZ, RZ, -R5 ;  /* 0x000000ffff047224 */ /* 0x000fe400078e0a05 */
[----:B------:R-:W-:-:S02]  /*8500*/  IMAD R20, R5, UR17, R20 ;  /* 0x0000001105147c24 */ /* 0x000fc4000f8e0214 */
[----:B0-----:R-:W-:Y:S02]  /*8510*/  @P1 IMAD R15, R21, R22, R14 ;  /* 0x00000016150f1224 */ /* 0x001fe400078e020e */
[----:B------:R-:W-:Y:S01]  /*8520*/  IMAD R19, R4, UR4, R19 ;  /* 0x0000000404137c24 */ /* 0x000fe2000f8e0213 */
[----:B------:R-:W-:Y:S01]  /*8530*/  ULDC UR4, c[0x0][0x600] ;  /* 0x0001800000047ab9 */ /* 0x000fe20000000800 */
[----:B------:R-:W-:Y:S02]  /*8540*/  IMAD R15, R20, UR5, R15 ;  /* 0x00000005140f7c24 */ /* 0x000fe4000f8e020f */
[----:B------:R-:W-:Y:S02]  /*8550*/  IMAD R6, R19, UR4, R6 ;  /* 0x0000000413067c24 */ /* 0x000fe4000f8e0206 */
[----:B------:R-:W-:-:S03]  /*8560*/  IMAD.MOV.U32 R4, RZ, RZ, 0x1 ;  /* 0x00000001ff047424 */ /* 0x000fc600078e00ff */
[----:B------:R-:W-:Y:S02]  /*8570*/  SEL R20, R6, R15, !P1 ;  /* 0x0000000f06147207 */ /* 0x000fe40004800000 */
[----:B------:R-:W-:-:S07]  /*8580*/  SEL R19, R15, R6, !P1 ;  /* 0x000000060f137207 */ /* 0x000fce0004800000 */
.L_x_239:
[----:B------:R-:W-:Y:S05]  /*8590*/  BSYNC B1 ;  /* 0x0000000000017941 */ /* 0x000fea0003800000 */
.L_x_238:
[----:B------:R-:W-:-:S13]  /*85a0*/  LOP3.LUT P1, RZ, R4, 0xff, RZ, 0xc0, !PT ;  /* 0x000000ff04ff7812 */ /* 0x000fda000782c0ff */
[----:B------:R-:W-:Y:S05]  /*85b0*/  @P1 BRA `(.L_x_242) ;  /* 0xfffffff4004c1947 */ /* 0x000fea000383ffff */
[----:B------:R-:W-:Y:S05]  /*85c0*/  BSYNC B0 ;  /* 0x0000000000007941 */ /* 0x000fea0003800000 */
.L_x_230:
[----:B------:R-:W-:-:S03]  /*85d0*/  UMOV UR4, 0xffffffff ;  /* 0xffffffff00047882 */ /* 0x000fc60000000000 */
[----:B------:R-:W-:Y:S05]  /*85e0*/  BRA.DIV UR4, `(.L_x_243) ;  /* 0x00000006045c7947 */ /* 0x000fea000b800000 */
[----:B------:R-:W-:-:S13]  /*85f0*/  ELECT P6, URZ, PT ;  /* 0x00000000003f782f */ /* 0x000fda00038c0000 */
.L_x_259:
[----:B------:R-:W-:Y:S04]  /*8600*/  BSSY B0, `(.L_x_244) ;  /* 0x000003d000007945 */ /* 0x000fe80003800000 */
[----:B------:R-:W-:Y:S05]  /*8610*/  @!P6 BRA `(.L_x_245) ;  /* 0x0000000000ece947 */ /* 0x000fea0003800000 */
[----:B------:R-:W-:-:S04]  /*8620*/  LOP3.LUT R18, R18, 0x2, RZ, 0xfc, !PT ;  /* 0x0000000212127812 */ /* 0x000fc800078efcff */
[----:B------:R-:W-:-:S13]  /*8630*/  ISETP.NE.AND P0, PT, R18, 0x3, PT ;  /* 0x000000031200780c */ /* 0x000fda0003f05270 */
[----:B------:R-:W-:Y:S05]  /*8640*/  @!P0 BRA `(.L_x_246) ;  /* 0x0000000000048947 */ /* 0x000fea0003800000 */
[----:B------:R-:W-:Y:S01]  /*8650*/  BPT.TRAP 0x1 ;  /* 0x000000040000795c */ /* 0x000fe20000300000 */
.L_x_246:
[----:B------:R-:W0:Y:S01]  /*8660*/  S2R R3, SR_CgaCtaId ;  /* 0x0000000000037919 */ /* 0x000e220000008800 */
[----:B------:R-:W-:-:S04]  /*8670*/  MOV R2, 0x400 ;  /* 0x0000040000027802 */ /* 0x000fc80000000f00 */
[----:B0-----:R-:W-:Y:S02]  /*8680*/  LEA R3, R3, R2, 0x18 ;  /* 0x0000000203037211 */ /* 0x001fe400078ec0ff */
[----:B------:R-:W-:-:S03]  /*8690*/  SHF.L.U32 R2, R0, 0x1f, RZ ;  /* 0x0000001f00027819 */ /* 0x000fc600000006ff */
[----:B------:R-:W-:-:S04]  /*86a0*/  VIADD R3, R3, 0x30 ;  /* 0x0000003003037836 */ /* 0x000fc80000000000 */
[C---:B------:R-:W-:Y:S02]  /*86b0*/  IMAD R7, R12.reuse, 0x8, R3 ;  /* 0x000000080c077824 */ /* 0x040fe400078e0203 */
[----:B------:R-:W-:Y:S02]  /*86c0*/  VIADD R12, R12, 0x1 ;  /* 0x000000010c0c7836 */ /* 0x000fe40000000000 */
[----:B------:R-:W0:Y:S03]  /*86d0*/  SYNCS.PHASECHK.TRANS64.TRYWAIT P0, [R7+URZ], R2 ;  /* 0x00000002070075a7 */ /* 0x000e26000800017f */
[----:B------:R-:W-:-:S04]  /*86e0*/  ISETP.NE.AND P1, PT, R12, 0x6, PT ;  /* 0x000000060c00780c */ /* 0x000fc80003f25270 */
[----:B------:R-:W-:Y:S02]  /*86f0*/  SEL R5, RZ, 0x1, P1 ;  /* 0x00000001ff057807 */ /* 0x000fe40000800000 */
[----:B------:R-:W-:Y:S02]  /*8700*/  SEL R12, R12, RZ, P1 ;  /* 0x000000ff0c0c7207 */ /* 0x000fe40000800000 */
[----:B------:R-:W-:-:S03]  /*8710*/  LOP3.LUT R5, R0, R5, RZ, 0x3c, !PT ;  /* 0x0000000500057212 */ /* 0x000fc600078e3cff */
[----:B------:R-:W-:Y:S01]  /*8720*/  IMAD R9, R12, 0x8, R3 ;  /* 0x000000080c097824 */ /* 0x000fe200078e0203 */
[----:B------:R-:W-:Y:S01]  /*8730*/  SHF.L.U32 R4, R5, 0x1f, RZ ;  /* 0x0000001f05047819 */ /* 0x000fe200000006ff */
[----:B0-----:R-:W-:Y:S06]  /*8740*/  @!P0 BRA `(.L_x_247) ;  /* 0x0000000400248947 */ /* 0x001fec0003800000 */
.L_x_260:
[----:B------:R-:W1:Y:S01]  /*8750*/  SYNCS.PHASECHK.TRANS64.TRYWAIT P0, [R9+URZ], R4 ;  /* 0x00000004090075a7 */ /* 0x000e62000800017f */
[----:B------:R-:W-:-:S05]  /*8760*/  VIADD R0, R12, 0x1 ;  /* 0x000000010c007836 */ /* 0x000fca0000000000 */
[----:B------:R-:W-:-:S04]  /*8770*/  ISETP.NE.AND P1, PT, R0, 0x6, PT ;  /* 0x000000060000780c */ /* 0x000fc80003f25270 */
[----:B0-----:R-:W-:Y:S02]  /*8780*/  SEL R2, RZ, 0x1, P1 ;  /* 0x00000001ff027807 */ /* 0x001fe40000800000 */
[----:B------:R-:W-:Y:S02]  /*8790*/  SEL R0, R0, RZ, P1 ;  /* 0x000000ff00007207 */ /* 0x000fe40000800000 */
[----:B------:R-:W-:-:S03]  /*87a0*/  LOP3.LUT R7, R5, R2, RZ, 0x3c, !PT ;  /* 0x0000000205077212 */ /* 0x000fc600078e3cff */
[----:B------:R-:W-:Y:S01]  /*87b0*/  IMAD R6, R0, 0x8, R3 ;  /* 0x0000000800067824 */ /* 0x000fe200078e0203 */
[----:B------:R-:W-:Y:S01]  /*87c0*/  SHF.L.U32 R5, R7, 0x1f, RZ ;  /* 0x0000001f07057819 */ /* 0x000fe200000006ff */
[----:B-1----:R-:W-:Y:S06]  /*87d0*/  @!P0 BRA `(.L_x_248) ;  /* 0x0000000400148947 */ /* 0x002fec0003800000 */
.L_x_261:
[----:B------:R-:W1:Y:S01]  /*87e0*/  SYNCS.PHASECHK.TRANS64.TRYWAIT P0, [R6+URZ], R5 ;  /* 0x00000005060075a7 */ /* 0x000e62000800017f */
[----:B------:R-:W-:-:S05]  /*87f0*/  VIADD R0, R0, 0x1 ;  /* 0x0000000100007836 */ /* 0x000fca0000000000 */
[----:B------:R-:W-:-:S04]  /*8800*/  ISETP.NE.AND P1, PT, R0, 0x6, PT ;  /* 0x000000060000780c */ /* 0x000fc80003f25270 */
[----:B------:R-:W-:Y:S02]  /*8810*/  SEL R2, RZ, 0x1, P1 ;  /* 0x00000001ff027807 */ /* 0x000fe40000800000 */
[----:B------:R-:W-:Y:S02]  /*8820*/  SEL R0, R0, RZ, P1 ;  /* 0x000000ff00007207 */ /* 0x000fe40000800000 */
[----:B------:R-:W-:-:S03]  /*8830*/  LOP3.LUT R7, R7, R2, RZ, 0x3c, !PT ;  /* 0x0000000207077212 */ /* 0x000fc600078e3cff */
[----:B0-----:R-:W-:Y:S01]  /*8840*/  IMAD R9, R0, 0x8, R3 ;  /* 0x0000000800097824 */ /* 0x001fe200078e0203 */
[----:B------:R-:W-:Y:S01]  /*8850*/  SHF.L.U32 R4, R7, 0x1f, RZ ;  /* 0x0000001f07047819 */ /* 0x000fe200000006ff */
[----:B-1----:R-:W-:Y:S06]  /*8860*/  @!P0 BRA `(.L_x_249) ;  /* 0x0000000400048947 */ /* 0x002fec0003800000 */
.L_x_262:
        /* <DEDUP_REMOVED lines=9> */
.L_x_263:
[----:B------:R-:W1:Y:S01]  /*8900*/  SYNCS.PHASECHK.TRANS64.TRYWAIT P0, [R6+URZ], R5 ;  /* 0x00000005060075a7 */ /* 0x000e62000800017f */
[----:B------:R-:W-:-:S05]  /*8910*/  VIADD R0, R0, 0x1 ;  /* 0x0000000100007836 */ /* 0x000fca0000000000 */
[----:B------:R-:W-:-:S04]  /*8920*/  ISETP.NE.AND P1, PT, R0, 0x6, PT ;  /* 0x000000060000780c */ /* 0x000fc80003f25270 */
[----:B------:R-:W-:Y:S02]  /*8930*/  SEL R2, RZ, 0x1, P1 ;  /* 0x00000001ff027807 */ /* 0x000fe40000800000 */
[----:B------:R-:W-:Y:S02]  /*8940*/  SEL R0, R0, RZ, P1 ;  /* 0x000000ff00007207 */ /* 0x000fe40000800000 */
[----:B------:R-:W-:Y:S01]  /*8950*/  LOP3.LUT R2, R7, R2, RZ, 0x3c, !PT ;  /* 0x0000000207027212 */ /* 0x000fe200078e3cff */
[----:B-1----:R-:W-:Y:S06]  /*8960*/  @!P0 BRA `(.L_x_251) ;  /* 0x0000000000ec8947 */ /* 0x002fec0003800000 */
.L_x_264:
[----:B------:R-:W-:Y:S01]  /*8970*/  IMAD R3, R0, 0x8, R3 ;  /* 0x0000000800037824 */ /* 0x000fe200078e0203 */
[----:B------:R-:W-:-:S07]  /*8980*/  SHF.L.U32 R0, R2, 0x1f, RZ ;  /* 0x0000001f02007819 */ /* 0x000fce00000006ff */
.L_x_252:
[----:B--2---:R2:W3:Y:S02]  /*8990*/  SYNCS.PHASECHK.TRANS64.TRYWAIT P0, [R3+URZ], R0 ;  /* 0x00000000030075a7 */ /* 0x0044e4000800017f */
[----:B---3--:R-:W-:Y:S05]  /*89a0*/  @!P0 NANOSLEEP.SYNCS 0x989680 ;  /* 0x009896800000895d */ /* 0x008fea0003900000 */
[----:B------:R-:W3:Y:S02]  /*89b0*/  @!P0 SYNCS.PHASECHK.TRANS64 P0, [R3+URZ], R0 ;  /* 0x00000000030085a7 */ /* 0x000ee4000800007f */
[----:B---3--:R-:W-:Y:S05]  /*89c0*/  @!P0 BRA `(.L_x_252) ;  /* 0xfffffffc00f08947 */ /* 0x008fea000383ffff */
.L_x_245:
[----:B------:R-:W-:Y:S05]  /*89d0*/  BSYNC B0 ;  /* 0x0000000000007941 */ /* 0x000fea0003800000 */
.L_x_244:
[----:B------:R-:W-:Y:S05]  /*89e0*/  EXIT ;  /* 0x000000000000794d */ /* 0x000fea0003800000 */
.L_x_17:
[----:B-1----:R1:W2:Y:S02]  /*89f0*/  SYNCS.PHASECHK.TRANS64.TRYWAIT P1, [R3+URZ], R0 ;  /* 0x00000000030075a7 */ /* 0x0022a4000802017f */
[----:B--2---:R-:W-:Y:S05]  /*8a00*/  @!P1 NANOSLEEP.SYNCS 0x989680 ;  /* 0x009896800000995d */ /* 0x004fea0003900000 */
[----:B------:R-:W2:Y:S02]  /*8a10*/  @!P1 SYNCS.PHASECHK.TRANS64 P1, [R3+URZ], R0 ;  /* 0x00000000030095a7 */ /* 0x000ea4000802007f */
[----:B--2---:R-:W-:Y:S05]  /*8a20*/  @!P1 BRA `(.L_x_17) ;  /* 0xfffffffc00f09947 */ /* 0x004fea000383ffff */
[----:B------:R-:W-:Y:S05]  /*8a30*/  BRA `(.L_x_16) ;  /* 0xffffff8800ac7947 */ /* 0x000fea000383ffff */
.L_x_22:
[----:B-1----:R1:W2:Y:S02]  /*8a40*/  SYNCS.PHASECHK.TRANS64.TRYWAIT P1, [R5+URZ], R4 ;  /* 0x00000004050075a7 */ /* 0x0022a4000802017f */
[----:B--2---:R-:W-:Y:S05]  /*8a50*/  @!P1 NANOSLEEP.SYNCS 0x989680 ;  /* 0x009896800000995d */ /* 0x004fea0003900000 */
[----:B------:R-:W2:Y:S02]  /*8a60*/  @!P1 SYNCS.PHASECHK.TRANS64 P1, [R5+URZ], R4 ;  /* 0x00000004050095a7 */ /* 0x000ea4000802007f */
[----:B--2---:R-:W-:Y:S05]  /*8a70*/  @!P1 BRA `(.L_x_22) ;  /* 0xfffffffc00f09947 */ /* 0x004fea000383ffff */
[----:B------:R-:W-:Y:S05]  /*8a80*/  BRA `(.L_x_21) ;  /* 0xffffff8c00d87947 */ /* 0x000fea000383ffff */
.L_x_231:
[----:B------:R-:W-:Y:S01]  /*8a90*/  BSSY B1, `(.L_x_253) ;  /* 0x0000006000017945 */ /* 0x000fe20003800000 */
[----:B------:R-:W-:-:S07]  /*8aa0*/  IMAD.MOV.U32 R15, RZ, RZ, -0x1 ;  /* 0xffffffffff0f7424 */ /* 0x000fce00078e00ff */
[----:B------:R-:W-:Y:S05]  /*8ab0*/  WARPSYNC.COLLECTIVE R15, `(.L_x_254) ;  /* 0x000000000f0c7348 */ /* 0x000fea0003c00000 */
[----:B------:R-:W-:Y:S02]  /*8ac0*/  ELECT P6, UR62, PT ;  /* 0x00000000003e782f */ /* 0x000fe400038c0000 */
[----:B------:R-:W-:Y:S01]  /*8ad0*/  MOV R14, UR62 ;  /* 0x0000003e000e7c02 */ /* 0x000fe20008000f00 */
[----:B------:R-:W-:Y:S10]  /*8ae0*/  ENDCOLLECTIVE ;  /* 0x000000000000791b */ /* 0x000ff40003800000 */
.L_x_254:
[----:B------:R-:W-:Y:S05]  /*8af0*/  BSYNC B1 ;  /* 0x0000000000017941 */ /* 0x000fea0003800000 */
.L_x_253:
[----:B------:R-:W-:Y:S05]  /*8b00*/  BRA `(.L_x_255) ;  /* 0xfffffff000047947 */ /* 0x000fea000383ffff */
.L_x_234:
[----:B0-----:R0:W1:Y:S02]  /*8b10*/  SYNCS.PHASECHK.TRANS64.TRYWAIT P1, [R14+URZ+0x30], R7 ;  /* 0x000030070e0075a7 */ /* 0x001064000802017f */
[----:B-1----:R-:W-:Y:S05]  /*8b20*/  @!P1 NANOSLEEP.SYNCS 0x989680 ;  /* 0x009896800000995d */ /* 0x002fea0003900000 */
[----:B------:R-:W1:Y:S02]  /*8b30*/  @!P1 SYNCS.PHASECHK.TRANS64 P1, [R14+URZ+0x30], R7 ;  /* 0x000030070e0095a7 */ /* 0x000e64000802007f */
[----:B-1----:R-:W-:Y:S05]  /*8b40*/  @!P1 BRA `(.L_x_234) ;  /* 0xfffffffc00f09947 */ /* 0x002fea000383ffff */
[----:B------:R-:W-:Y:S05]  /*8b50*/  BRA `(.L_x_256) ;  /* 0xfffffff000387947 */ /* 0x000fea000383ffff */
.L_x_243:
[----:B------:R-:W-:Y:S01]  /*8b60*/  BSSY B0, `(.L_x_257) ;  /* 0x0000006000007945 */ /* 0x000fe20003800000 */
[----:B------:R-:W-:-:S07]  /*8b70*/  IMAD.MOV.U32 R15, RZ, RZ, -0x1 ;  /* 0xffffffffff0f7424 */ /* 0x000fce00078e00ff */
[----:B------:R-:W-:Y:S05]  /*8b80*/  WARPSYNC.COLLECTIVE R15, `(.L_x_258) ;  /* 0x000000000f0c7348 */ /* 0x000fea0003c00000 */
[----:B------:R-:W-:Y:S02]  /*8b90*/  ELECT P6, UR62, PT ;  /* 0x00000000003e782f */ /* 0x000fe400038c0000 */
[----:B------:R-:W-:Y:S01]  /*8ba0*/  MOV R14, UR62 ;  /* 0x0000003e000e7c02 */ /* 0x000fe20008000f00 */
[----:B------:R-:W-:Y:S10]  /*8bb0*/  ENDCOLLECTIVE ;  /* 0x000000000000791b */ /* 0x000ff40003800000 */
.L_x_258:
[----:B------:R-:W-:Y:S05]  /*8bc0*/  BSYNC B0 ;  /* 0x0000000000007941 */ /* 0x000fea0003800000 */
.L_x_257:
[----:B------:R-:W-:Y:S05]  /*8bd0*/  BRA `(.L_x_259) ;  /* 0xfffffff800887947 */ /* 0x000fea000383ffff */
.L_x_247:
[----:B0-----:R0:W1:Y:S02]  /*8be0*/  SYNCS.PHASECHK.TRANS64.TRYWAIT P0, [R7+URZ], R2 ;  /* 0x00000002070075a7 */ /* 0x001064000800017f */
[----:B-1----:R-:W-:Y:S05]  /*8bf0*/  @!P0 NANOSLEEP.SYNCS 0x989680 ;  /* 0x009896800000895d */ /* 0x002fea0003900000 */
[----:B------:R-:W1:Y:S02]  /*8c00*/  @!P0 SYNCS.PHASECHK.TRANS64 P0, [R7+URZ], R2 ;  /* 0x00000002070085a7 */ /* 0x000e64000800007f */
[----:B-1----:R-:W-:Y:S05]  /*8c10*/  @!P0 BRA `(.L_x_247) ;  /* 0xfffffffc00f08947 */ /* 0x002fea000383ffff */
[----:B------:R-:W-:Y:S05]  /*8c20*/  BRA `(.L_x_260) ;  /* 0xfffffff800c87947 */ /* 0x000fea000383ffff */
.L_x_248:
[----:B0-----:R0:W1:Y:S02]  /*8c30*/  SYNCS.PHASECHK.TRANS64.TRYWAIT P0, [R9+URZ], R4 ;  /* 0x00000004090075a7 */ /* 0x001064000800017f */
[----:B-1----:R-:W-:Y:S05]  /*8c40*/  @!P0 NANOSLEEP.SYNCS 0x989680 ;  /* 0x009896800000895d */ /* 0x002fea0003900000 */
[----:B------:R-:W1:Y:S02]  /*8c50*/  @!P0 SYNCS.PHASECHK.TRANS64 P0, [R9+URZ], R4 ;  /* 0x00000004090085a7 */ /* 0x000e64000800007f */
[----:B-1----:R-:W-:Y:S05]  /*8c60*/  @!P0 BRA `(.L_x_248) ;  /* 0xfffffffc00f08947 */ /* 0x002fea000383ffff */
[----:B------:R-:W-:Y:S05]  /*8c70*/  BRA `(.L_x_261) ;  /* 0xfffffff800d87947 */ /* 0x000fea000383ffff */
.L_x_249:
[----:B0-----:R0:W1:Y:S02]  /*8c80*/  SYNCS.PHASECHK.TRANS64.TRYWAIT P0, [R6+URZ], R5 ;  /* 0x00000005060075a7 */ /* 0x001064000800017f */
[----:B-1----:R-:W-:Y:S05]  /*8c90*/  @!P0 NANOSLEEP.SYNCS 0x989680 ;  /* 0x009896800000895d */ /* 0x002fea0003900000 */
[----:B------:R-:W1:Y:S02]  /*8ca0*/  @!P0 SYNCS.PHASECHK.TRANS64 P0, [R6+URZ], R5 ;  /* 0x00000005060085a7 */ /* 0x000e64000800007f */
[----:B-1----:R-:W-:Y:S05]  /*8cb0*/  @!P0 BRA `(.L_x_249) ;  /* 0xfffffffc00f08947 */ /* 0x002fea000383ffff */
[----:B------:R-:W-:Y:S05]  /*8cc0*/  BRA `(.L_x_262) ;  /* 0xfffffff800e87947 */ /* 0x000fea000383ffff */
.L_x_250:
[----:B0-----:R0:W1:Y:S02]  /*8cd0*/  SYNCS.PHASECHK.TRANS64.TRYWAIT P0, [R9+URZ], R4 ;  /* 0x00000004090075a7 */ /* 0x001064000800017f */
[----:B-1----:R-:W-:Y:S05]  /*8ce0*/  @!P0 NANOSLEEP.SYNCS 0x989680 ;  /* 0x009896800000895d */ /* 0x002fea0003900000 */
[----:B------:R-:W1:Y:S02]  /*8cf0*/  @!P0 SYNCS.PHASECHK.TRANS64 P0, [R9+URZ], R4 ;  /* 0x00000004090085a7 */ /* 0x000e64000800007f */
[----:B-1----:R-:W-:Y:S05]  /*8d00*/  @!P0 BRA `(.L_x_250) ;  /* 0xfffffffc00f08947 */ /* 0x002fea000383ffff */
[----:B------:R-:W-:Y:S05]  /*8d10*/  BRA `(.L_x_263) ;  /* 0xfffffff800f87947 */ /* 0x000fea000383ffff */
.L_x_251:
[----:B-1----:R1:W2:Y:S02]  /*8d20*/  SYNCS.PHASECHK.TRANS64.TRYWAIT P0, [R6+URZ], R5 ;  /* 0x00000005060075a7 */ /* 0x0022a4000800017f */
[----:B--2---:R-:W-:Y:S05]  /*8d30*/  @!P0 NANOSLEEP.SYNCS 0x989680 ;  /* 0x009896800000895d */ /* 0x004fea0003900000 */
[----:B------:R-:W2:Y:S02]  /*8d40*/  @!P0 SYNCS.PHASECHK.TRANS64 P0, [R6+URZ], R5 ;  /* 0x00000005060085a7 */ /* 0x000ea4000800007f */
[----:B--2---:R-:W-:Y:S05]  /*8d50*/  @!P0 BRA `(.L_x_251) ;  /* 0xfffffffc00f08947 */ /* 0x004fea000383ffff */
[----:B------:R-:W-:Y:S05]  /*8d60*/  BRA `(.L_x_264) ;  /* 0xfffffffc00007947 */ /* 0x000fea000383ffff */
.L_x_265:
[----:B------:R-:W-:-:S00]  /*8d70*/  BRA `(.L_x_265) ;  /* 0xfffffffc00fc7947 */ /* 0x000fc0000383ffff */
[----:B------:R-:W-:-:S00]  /*8d80*/  NOP ;  /* 0x0000000000007918 */ /* 0x000fc00000000000 */
[----:B------:R-:W-:-:S00]  /*8d90*/  NOP ;  /* 0x0000000000007918 */ /* 0x000fc00000000000 */
[----:B------:R-:W-:-:S00]  /*8da0*/  NOP ;  /* 0x0000000000007918 */ /* 0x000fc00000000000 */
[----:B------:R-:W-:-:S00]  /*8db0*/  NOP ;  /* 0x0000000000007918 */ /* 0x000fc00000000000 */
[----:B------:R-:W-:-:S00]  /*8dc0*/  NOP ;  /* 0x0000000000007918 */ /* 0x000fc00000000000 */
[----:B------:R-:W-:-:S00]  /*8dd0*/  NOP ;  /* 0x0000000000007918 */ /* 0x000fc00000000000 */
[----:B------:R-:W-:-:S00]  /*8de0*/  NOP ;  /* 0x0000000000007918 */ /* 0x000fc00000000000 */
[----:B------:R-:W-:-:S00]  /*8df0*/  NOP ;  /* 0x0000000000007918 */ /* 0x000fc00000000000 */
.L_x_266:


//--------------------- .nv.global.init           --------------------------
	.section	.nv.global.init,"aw",@progbits
.nv.global.init:
	.type		$str$22,@object
	.size		$str$22,($str$23 - $str$22)
$str$22:
        /*0000*/ 	.byte	0x6b, 0x5f, 0x74, 0x69, 0x6c, 0x65, 0x5f, 0x63, 0x6f, 0x75, 0x6e, 0x74, 0x20, 0x3e, 0x3d, 0x20
        /*0010*/ 	.byte	0x31, 0x00
	.type		$str$23,@object
	.size		$str$23,(__unnamed_1 - $str$23)
$str$23:
        /*0012*/ 	.byte	0x2f, 0x74, 0x6d, 0x70, 0x2f, 0x63, 0x75, 0x74, 0x6c, 0x61, 0x73, 0x73, 0x5f, 0x73, 0x77, 0x65
        /*0022*/ 	.byte	0x65, 0x70, 0x5f, 0x73, 0x72, 0x63, 0x2f, 0x69, 0x6e, 0x63, 0x6c, 0x75, 0x64, 0x65, 0x2f, 0x63
        /*0032*/ 	.byte	0x75, 0x74, 0x6c, 0x61, 0x73, 0x73, 0x2f, 0x67, 0x65, 0x6d, 0x6d, 0x2f, 0x63, 0x6f, 0x6c, 0x6c
        /*0042*/ 	.byte	0x65, 0x63, 0x74, 0x69, 0x76, 0x65, 0x2f, 0x73, 0x6d, 0x39, 0x30, 0x5f, 0x6d, 0x6d, 0x61, 0x5f
        /*0052*/ 	.byte	0x74, 0x6d, 0x61, 0x5f, 0x67, 0x6d, 0x6d, 0x61, 0x5f, 0x73, 0x73, 0x5f, 0x77, 0x61, 0x72, 0x70
        /*0062*/ 	.byte	0x73, 0x70, 0x65, 0x63, 0x69, 0x61, 0x6c, 0x69, 0x7a, 0x65, 0x64, 0x2e, 0x68, 0x70, 0x70, 0x00
	.type		__unnamed_1,@object
	.size		__unnamed_1,(.L_0 - __unnamed_1)
__unnamed_1:
        /*0072*/ 	.byte	0x76, 0x6f, 0x69, 0x64, 0x20, 0x63, 0x75, 0x74, 0x6c, 0x61, 0x73, 0x73, 0x3a, 0x3a, 0x67, 0x65
        /* <DEDUP_REMOVED lines=172> */
        /*0b42*/ 	.byte	0x79, 0x5d, 0x00
.L_0:


//--------------------- .nv.shared._ZN7cutlass13device_kernelINS_4gemm6kernel13GemmUniversalIN4cute5tupleIJiiiiEEENS1_10collective13CollectiveMmaINS1_34MainloopSm90TmaGmmaWarpSpecializedILi6ENS5_IJNS4_1CILi1EEESB_SB_EEENS1_35KernelTmaWarpSpecializedCooperativeEEENS5_IJNSA_ILi192EEENSA_ILi96EEENSA_ILi128EEEEEEaNS5_IJlSB_lEEEaSJ_NS4_8TiledMMAINS4_8MMA_AtomIJNS4_4SM904GMMA26MMA_64x96x32_S32S8S8_SS_TNEEEENS4_6LayoutINS5_IJNSA_ILi2EEESB_SB_EEENS5_IJSB_NSA_ILi0EEEST_EEEEENS5_IJNS4_10UnderscoreESW_SW_EEEEENS4_13SM90_TMA_LOADENS4_14ComposedLayoutINS4_7SwizzleILi3ELi4ELi3EEENS4_18smem_ptr_flag_bitsILi8EEENSQ_INS5_IJNSA_ILi8EEESH_EEENS5_IJSH_SB_EEEEEEEvNS4_8identityESZ_S19_vS1A_EENS_8epilogue10collective6detail29Sm90TmaWarpSpecializedAdapterINS1D_15DefaultEpilogueIaSJ_SJ_NS1C_6thread17LinearCombinationIaLi1EiiLNS1H_9ScaleType4KindE0ELNS_15FloatRoundStyleE2EaEENS1_15EpilogueDefaultEEEEEvvEEEEvNT_6ParamsE --------------------------
	.section	.nv.shared._ZN7cutlass13device_kernelINS_4gemm6kernel13GemmUniversalIN4cute5tupleIJiiiiEEENS1_10collective13CollectiveMmaINS1_34MainloopSm90TmaGmmaWarpSpecializedILi6ENS5_IJNS4_1CILi1EEESB_SB_EEENS1_35KernelTmaWarpSpecializedCooperativeEEENS5_IJNSA_ILi192EEENSA_ILi96EEENSA_ILi128EEEEEEaNS5_IJlSB_lEEEaSJ_NS4_8TiledMMAINS4_8MMA_AtomIJNS4_4SM904GMMA26MMA_64x96x32_S32S8S8_SS_TNEEEENS4_6LayoutINS5_IJNSA_ILi2EEESB_SB_EEENS5_IJSB_NSA_ILi0EEEST_EEEEENS5_IJNS4_10UnderscoreESW_SW_EEEEENS4_13SM90_TMA_LOADENS4_14ComposedLayoutINS4_7SwizzleILi3ELi4ELi3EEENS4_18smem_ptr_flag_bitsILi8EEENSQ_INS5_IJNSA_ILi8EEESH_EEENS5_IJSH_SB_EEEEEEEvNS4_8identityESZ_S19_vS1A_EENS_8epilogue10collective6detail29Sm90TmaWarpSpecializedAdapterINS1D_15DefaultEpilogueIaSJ_SJ_NS1C_6thread17LinearCombinationIaLi1EiiLNS1H_9ScaleType4KindE0ELNS_15FloatRoundStyleE2EaEENS1_15EpilogueDefaultEEEEEvvEEEEvNT_6ParamsE,"aw",@nobits
	.sectionflags	@""
	.align	16
	.zero		1024


//--------------------- .nv.shared.reserved.0     --------------------------
	.section	.nv.shared.reserved.0,"aw",@nobits
	.weak		__nv_reservedSMEM_offset_0_alias
	.size		__nv_reservedSMEM_offset_0_alias, 0, 0
	.other		__nv_reservedSMEM_offset_0_alias,@"STO_CUDA_RESERVED_SHARED STV_DEFAULT"
__nv_reservedSMEM_offset_0_alias:
	.zero		0


//--------------------- .nv.global                --------------------------
	.section	.nv.global,"aw",@nobits
.nv.global:
	.type		_ZN40_INTERNAL_70e6277b_4_k_cu_b91e0eb0_100924cute1_E,@object
	.size		_ZN40_INTERNAL_70e6277b_4_k_cu_b91e0eb0_100924cute1_E,(_ZN40_INTERNAL_70e6277b_4_k_cu_b91e0eb0_100924cuda3std3__45__cpo6cbeginE - _ZN40_INTERNAL_70e6277b_4_k_cu_b91e0eb0_100924cute1_E)
_ZN40_INTERNAL_70e6277b_4_k_cu_b91e0eb0_100924cute1_E:
	.zero		1
	.type		_ZN40_INTERNAL_70e6277b_4_k_cu_b91e0eb0_100924cuda3std3__45__cpo6cbeginE,@object
	.size		_ZN40_INTERNAL_70e6277b_4_k_cu_b91e0eb0_100924cuda3std3__45__cpo6cbeginE,(_ZN40_INTERNAL_70e6277b_4_k_cu_b91e0eb0_100924cuda3std3__48in_placeE - _ZN40_INTERNAL_70e6277b_4_k_cu_b91e0eb0_100924cuda3std3__45__cpo6cbeginE)
_ZN40_INTERNAL_70e6277b_4_k_cu_b91e0eb0_100924cuda3std3__45__cpo6cbeginE:
	.zero		1
	.type		_ZN40_INTERNAL_70e6277b_4_k_cu_b91e0eb0_100924cuda3std3__48in_placeE,@object
	.size		_ZN40_INTERNAL_70e6277b_4_k_cu_b91e0eb0_100924cuda3std3__48in_placeE,(_ZN40_INTERNAL_70e6277b_4_k_cu_b91e0eb0_100924cuda3std6ranges3__45__cpo9iter_moveE - _ZN40_INTERNAL_70e6277b_4_k_cu_b91e0eb0_100924cuda3std3__48in_placeE)
_ZN40_INTERNAL_70e6277b_4_k_cu_b91e0eb0_100924cuda3std3__48in_placeE:
	.zero		1
	.type		_ZN40_INTERNAL_70e6277b_4_k_cu_b91e0eb0_100924cuda3std6ranges3__45__cpo9iter_moveE,@object
	.size		_ZN40_INTERNAL_70e6277b_4_k_cu_b91e0eb0_100924cuda3std6ranges3__45__cpo9iter_moveE,(_ZN40_INTERNAL_70e6277b_4_k_cu_b91e0eb0_100924cuda3std3__45__cpo5beginE - _ZN40_INTERNAL_70e6277b_4_k_cu_b91e0eb0_100924cuda3std6ranges3__45__cpo9iter_moveE)
_ZN40_INTERNAL_70e6277b_4_k_cu_b91e0eb0_100924cuda3std6ranges3__45__cpo9iter_moveE:
	.zero		1
	.type		_ZN40_INTERNAL_70e6277b_4_k_cu_b91e0eb0_100924cuda3std3__45__cpo5beginE,@object
	.size		_ZN40_INTERNAL_70e6277b_4_k_cu_b91e0eb0_100924cuda3std3__45__cpo5beginE,(_ZN40_INTERNAL_70e6277b_4_k_cu_b91e0eb0_100924cuda3std3__442_GLOBAL__N__70e6277b_4_k_cu_b91e0eb0_100926ignoreE - _ZN40_INTERNAL_70e6277b_4_k_cu_b91e0eb0_100924cuda3std3__45__cpo5beginE)
_ZN40_INTERNAL_70e6277b_4_k_cu_b91e0eb0_100924cuda3std3__45__cpo5beginE:
	.zero		1
	.type		_ZN40_INTERNAL_70e6277b_4_k_cu_b91e0eb0_100924cuda3std3__442_GLOBAL__N__70e6277b_4_k_cu_b91e0eb0_100926ignoreE,@object
	.size		_ZN40_INTERNAL_70e6277b_4_k_cu_b91e0eb0_100924cuda3std3__442_GLOBAL__N__70e6277b_4_k_cu_b91e0eb0_100926ignoreE,(_ZN40_INTERNAL_70e6277b_4_k_cu_b91e0eb0_100924cute7productE - _ZN40_INTERNAL_70e6277b_4_k_cu_b91e0eb0_100924cuda3std3__442_GLOBAL__N__70e6277b_4_k_cu_b91e0eb0_100926ignoreE)
_ZN40_INTERNAL_70e6277b_4_k_cu_b91e0eb0_100924cuda3std3__442_GLOBAL__N__70e6277b_4_k_cu_b91e0eb0_100926ignoreE:
	.zero		1
	.type		_ZN40_INTERNAL_70e6277b_4_k_cu_b91e0eb0_100924cute7productE,@object
	.size		_ZN40_INTERNAL_70e6277b_4_k_cu_b91e0eb0_100924cute7productE,(_ZN40_INTERNAL_70e6277b_4_k_cu_b91e0eb0_100924cuda3std3__45__cpo3endE - _ZN40_INTERNAL_70e6277b_4_k_cu_b91e0eb0_100924cute7productE)
_ZN40_INTERNAL_70e6277b_4_k_cu_b91e0eb0_100924cute7productE:
	.zero		1
	.type		_ZN40_INTERNAL_70e6277b_4_k_cu_b91e0eb0_100924cuda3std3__45__cpo3endE,@object
	.size		_ZN40_INTERNAL_70e6277b_4_k_cu_b91e0eb0_100924cuda3std3__45__cpo3endE,(_ZN40_INTERNAL_70e6277b_4_k_cu_b91e0eb0_100924cuda3std3__419piecewise_constructE - _ZN40_INTERNAL_70e6277b_4_k_cu_b91e0eb0_100924cuda3std3__45__cpo3endE)
_ZN40_INTERNAL_70e6277b_4_k_cu_b91e0eb0_100924cuda3std3__45__cpo3endE:
	.zero		1
	.type		_ZN40_INTERNAL_70e6277b_4_k_cu_b91e0eb0_100924cuda3std3__419piecewise_constructE,@object
	.size		_ZN40_INTERNAL_70e6277b_4_k_cu_b91e0eb0_100924cuda3std3__419piecewise_constructE,(_ZN40_INTERNAL_70e6277b_4_k_cu_b91e0eb0_100924cuda3std3__45__cpo4cendE - _ZN40_INTERNAL_70e6277b_4_k_cu_b91e0eb0_100924cuda3std3__419piecewise_constructE)
_ZN40_INTERNAL_70e6277b_4_k_cu_b91e0eb0_100924cuda3std3__419piecewise_constructE:
	.zero		1
	.type		_ZN40_INTERNAL_70e6277b_4_k_cu_b91e0eb0_100924cuda3std3__45__cpo4cendE,@object
	.size		_ZN40_INTERNAL_70e6277b_4_k_cu_b91e0eb0_100924cuda3std3__45__cpo4cendE,(_ZN40_INTERNAL_70e6277b_4_k_cu_b91e0eb0_100924cuda3std6ranges3__45__cpo4swapE - _ZN40_INTERNAL_70e6277b_4_k_cu_b91e0eb0_100924cuda3std3__45__cpo4cendE)
_ZN40_INTERNAL_70e6277b_4_k_cu_b91e0eb0_100924cuda3std3__45__cpo4cendE:
	.zero		1
	.type		_ZN40_INTERNAL_70e6277b_4_k_cu_b91e0eb0_100924cuda3std6ranges3__45__cpo4swapE,@object
	.size		_ZN40_INTERNAL_70e6277b_4_k_cu_b91e0eb0_100924cuda3std6ranges3__45__cpo4swapE,(.L_8 - _ZN40_INTERNAL_70e6277b_4_k_cu_b91e0eb0_100924cuda3std6ranges3__45__cpo4swapE)
_ZN40_INTERNAL_70e6277b_4_k_cu_b91e0eb0_100924cuda3std6ranges3__45__cpo4swapE:
	.zero		1
.L_8:


//--------------------- .nv.constant0._ZN7cutlass13device_kernelINS_4gemm6kernel13GemmUniversalIN4cute5tupleIJiiiiEEENS1_10collective13CollectiveMmaINS1_34MainloopSm90TmaGmmaWarpSpecializedILi6ENS5_IJNS4_1CILi1EEESB_SB_EEENS1_35KernelTmaWarpSpecializedCooperativeEEENS5_IJNSA_ILi192EEENSA_ILi96EEENSA_ILi128EEEEEEaNS5_IJlSB_lEEEaSJ_NS4_8TiledMMAINS4_8MMA_AtomIJNS4_4SM904GMMA26MMA_64x96x32_S32S8S8_SS_TNEEEENS4_6LayoutINS5_IJNSA_ILi2EEESB_SB_EEENS5_IJSB_NSA_ILi0EEEST_EEEEENS5_IJNS4_10UnderscoreESW_SW_EEEEENS4_13SM90_TMA_LOADENS4_14ComposedLayoutINS4_7SwizzleILi3ELi4ELi3EEENS4_18smem_ptr_flag_bitsILi8EEENSQ_INS5_IJNSA_ILi8EEESH_EEENS5_IJSH_SB_EEEEEEEvNS4_8identityESZ_S19_vS1A_EENS_8epilogue10collective6detail29Sm90TmaWarpSpecializedAdapterINS1D_15DefaultEpilogueIaSJ_SJ_NS1C_6thread17LinearCombinationIaLi1EiiLNS1H_9ScaleType4KindE0ELNS_15FloatRoundStyleE2EaEENS1_15EpilogueDefaultEEEEEvvEEEEvNT_6ParamsE --------------------------
	.section	.nv.constant0._ZN7cutlass13device_kernelINS_4gemm6kernel13GemmUniversalIN4cute5tupleIJiiiiEEENS1_10collective13CollectiveMmaINS1_34MainloopSm90TmaGmmaWarpSpecializedILi6ENS5_IJNS4_1CILi1EEESB_SB_EEENS1_35KernelTmaWarpSpecializedCooperativeEEENS5_IJNSA_ILi192EEENSA_ILi96EEENSA_ILi128EEEEEEaNS5_IJlSB_lEEEaSJ_NS4_8TiledMMAINS4_8MMA_AtomIJNS4_4SM904GMMA26MMA_64x96x32_S32S8S8_SS_TNEEEENS4_6LayoutINS5_IJNSA_ILi2EEESB_SB_EEENS5_IJSB_NSA_ILi0EEEST_EEEEENS5_IJNS4_10UnderscoreESW_SW_EEEEENS4_13SM90_TMA_LOADENS4_14ComposedLayoutINS4_7SwizzleILi3ELi4ELi3EEENS4_18smem_ptr_flag_bitsILi8EEENSQ_INS5_IJNSA_ILi8EEESH_EEENS5_IJSH_SB_EEEEEEEvNS4_8identityESZ_S19_vS1A_EENS_8epilogue10collective6detail29Sm90TmaWarpSpecializedAdapterINS1D_15DefaultEpilogueIaSJ_SJ_NS1C_6thread17LinearCombinationIaLi1EiiLNS1H_9ScaleType4KindE0ELNS_15FloatRoundStyleE2EaEENS1_15EpilogueDefaultEEEEEvvEEEEvNT_6ParamsE,"a",@progbits
	.sectionflags	@""
	.align	4
.nv.constant0._ZN7cutlass13device_kernelINS_4gemm6kernel13GemmUniversalIN4cute5tupleIJiiiiEEENS1_10collective13CollectiveMmaINS1_34MainloopSm90TmaGmmaWarpSpecializedILi6ENS5_IJNS4_1CILi1EEESB_SB_EEENS1_35KernelTmaWarpSpecializedCooperativeEEENS5_IJNSA_ILi192EEENSA_ILi96EEENSA_ILi128EEEEEEaNS5_IJlSB_lEEEaSJ_NS4_8TiledMMAINS4_8MMA_AtomIJNS4_4SM904GMMA26MMA_64x96x32_S32S8S8_SS_TNEEEENS4_6LayoutINS5_IJNSA_ILi2EEESB_SB_EEENS5_IJSB_NSA_ILi0EEEST_EEEEENS5_IJNS4_10UnderscoreESW_SW_EEEEENS4_13SM90_TMA_LOADENS4_14ComposedLayoutINS4_7SwizzleILi3ELi4ELi3EEENS4_18smem_ptr_flag_bitsILi8EEENSQ_INS5_IJNSA_ILi8EEESH_EEENS5_IJSH_SB_EEEEEEEvNS4_8identityESZ_S19_vS1A_EENS_8epilogue10collective6detail29Sm90TmaWarpSpecializedAdapterINS1D_15DefaultEpilogueIaSJ_SJ_NS1C_6thread17LinearCombinationIaLi1EiiLNS1H_9ScaleType4KindE0ELNS_15FloatRoundStyleE2EaEENS1_15EpilogueDefaultEEEEEvvEEEEvNT_6ParamsE:
	.zero		1664


//--------------------- SYMBOLS --------------------------

	.type		.nv.reservedSmem.offset0,@object
	.size		.nv.reservedSmem.offset0,0x4
	.type		__assertfail,@function
